// auto-generated by cutlass_sweep.gemm — config: {"arch": "sm_100", "cluster_m": 1, "cluster_n": 1, "dtype": "fp16", "dtype_b": "fp16", "layout": "nt", "stages": 0, "tile_k": 32, "tile_m": 128, "tile_n": 256}
#include "cutlass/cutlass.h"
#include "cutlass/gemm/collective/collective_builder.hpp"
#include "cutlass/gemm/device/gemm_universal_adapter.h"
#include "cutlass/gemm/kernel/gemm_universal.hpp"
#include "cutlass/epilogue/collective/collective_builder.hpp"

using ElemA = cutlass::half_t;
using ElemB = cutlass::half_t;
using ElemCD = cutlass::half_t;
using Acc  = float;
using TileShape    = cute::Shape<cute::_128, cute::_256, cute::_32>;
using ClusterShape = cute::Shape<cute::_1, cute::_1, cute::_1>;

using CollectiveEpilogue = typename cutlass::epilogue::collective::CollectiveBuilder<
    cutlass::arch::Sm100, cutlass::arch::OpClassTensorOp,
    TileShape, ClusterShape,
    cutlass::epilogue::collective::EpilogueTileAuto,
    Acc, Acc,
    ElemCD, cutlass::layout::RowMajor, 128 / cutlass::sizeof_bits<ElemCD>::value,
    ElemCD, cutlass::layout::RowMajor, 128 / cutlass::sizeof_bits<ElemCD>::value,
    cutlass::epilogue::collective::EpilogueScheduleAuto
  >::CollectiveOp;

using CollectiveMainloop = typename cutlass::gemm::collective::CollectiveBuilder<
    cutlass::arch::Sm100, cutlass::arch::OpClassTensorOp,
    ElemA, cutlass::layout::RowMajor, 128 / cutlass::sizeof_bits<ElemA>::value,
    ElemB, cutlass::layout::ColumnMajor, 128 / cutlass::sizeof_bits<ElemB>::value,
    Acc,
    TileShape, ClusterShape,
    cutlass::gemm::collective::StageCountAutoCarveout<static_cast<int>(sizeof(typename CollectiveEpilogue::SharedStorage))>,
    cutlass::gemm::collective::KernelScheduleAuto
  >::CollectiveOp;

using GemmKernel = cutlass::gemm::kernel::GemmUniversal<
    cute::Shape<int,int,int,int>,
    CollectiveMainloop,
    CollectiveEpilogue
>;
using Gemm = cutlass::gemm::device::GemmUniversalAdapter<GemmKernel>;

// Force the device kernel symbol into the cubin without needing a host main.
auto* _anchor = &cutlass::device_kernel<GemmKernel>;


// ===== COMPILED SASS (sm_100a) =====

	.target	sm_100a

	.elftype	@"ET_EXEC"


//--------------------- .note.nv.tkinfo           --------------------------
	.section	.note.nv.tkinfo,"",@"SHT_NOTE"
	.sectionflags	@"SHF_NOTE_NV_TKINFO"
	.tkinfo
        /*0018*/ 	.word	0x00000002
        /*0030*/ 	.string	""
        /*0030*/ 	.string	"ptxas"
        /*0030*/ 	.string	"Cuda compilation tools, release 13.0, V13.0.88"
        /*0030*/ 	.string	"Build cuda_13.0.r13.0/compiler.36424714_0"
        /*0030*/ 	.string	"-arch sm_100a -m 64 "



//--------------------- .note.nv.cuinfo           --------------------------
	.section	.note.nv.cuinfo,"",@"SHT_NOTE"
	.sectionflags	@"SHF_NOTE_NV_CUINFO"
        /*0018*/ 	.short	0x0002
        /*001a*/ 	.short	0x0064
        /*001c*/ 	.short	0x0082
	.zero		2


//--------------------- .nv.info                  --------------------------
	.section	.nv.info,"",@"SHT_CUDA_INFO"
	.align	4


	//----- nvinfo : EIATTR_REGCOUNT
	.align		4
        /*0000*/ 	.byte	0x04, 0x2f
        /*0002*/ 	.short	(.L_19 - .L_18)
	.align		4
.L_18:
        /*0004*/ 	.word	index@(_ZN7cutlass13device_kernelINS_4gemm6kernel13GemmUniversalIN4cute5tupleIJiiiiEEENS1_10collective13CollectiveMmaINS1_35MainloopSm100TmaUmmaWarpSpecializedILi6ELi2ELi2ENS5_IJNS4_1CILi1EEESB_SB_EEEEENS5_IJNSA_ILi128EEENSA_ILi256EEENSA_ILi32EEEEEENS_6half_tENS5_IJlSB_lEEESI_SJ_NS4_8TiledMMAINS4_8MMA_AtomIJNS4_20SM100_MMA_F16BF16_SSISI_SI_fLi128ELi256ELNS4_4UMMA5MajorE0ELSO_0ELNSN_7ScaleInE0ELSP_0EEEEEENS4_6LayoutISC_NS5_IJNSA_ILi0EEEST_ST_EEEEENS5_IJNS4_10UnderscoreESW_SW_EEEEENS4_13SM90_TMA_LOADENS4_14ComposedLayoutINS4_7SwizzleILi2ELi4ELi3EEENS4_18smem_ptr_flag_bitsILi16EEENSS_INS5_IJNSA_ILi8EEESG_EEENS5_IJSG_SB_EEEEEEEvNS4_8identityESZ_S19_vS1A_EENS_8epilogue10collective18CollectiveEpilogueINS1C_23Sm100TmaWarpSpecializedILi4ELi2ELi64ELb1ELb0EEEJSH_NS5_IJNSS_ISE_SB_EENSS_INSA_ILi64EEESB_EEEEESI_SJ_SI_SJ_NS1C_6fusion15FusionCallbacksIS1G_NS1L_17LinearCombinationISI_fSI_fLNS_15FloatRoundStyleE2EEESH_S1K_JEEENS4_5SM1004TMEM4LOAD26SM100_TMEM_LOAD_32dp32b64xESZ_NS10_INS11_ILi3ELi4ELi3EEES14_NSS_INS5_IJS15_S1I_EEENS5_IJS1I_SB_EEEEEEENS4_39AutoVectorizingCopyWithAssumedAlignmentILi128EEENS4_14SM90_TMA_STOREES1Z_S21_S21_EEEvvEEEEvNT_6ParamsE)
        /*0008*/ 	.word	0x000000b9


	//----- nvinfo : EIATTR_FRAME_SIZE
	.align		4
.L_19:
        /*000c*/ 	.byte	0x04, 0x11
        /*000e*/ 	.short	(.L_21 - .L_20)
	.align		4
.L_20:
        /*0010*/ 	.word	index@($__internal_2_$__cuda_sm10x_tcgen05_guardrail_trap_unallocated_columns_being_dealloced)
        /*0014*/ 	.word	0x00000000


	//----- nvinfo : EIATTR_FRAME_SIZE
	.align		4
.L_21:
        /*0018*/ 	.byte	0x04, 0x11
        /*001a*/ 	.short	(.L_23 - .L_22)
	.align		4
.L_22:
        /*001c*/ 	.word	index@($__internal_1_$__cuda_sm10x_tcgen05_guardrail_trap_phase_invalid_during_alloc)
        /*0020*/ 	.word	0x00000000


	//----- nvinfo : EIATTR_FRAME_SIZE
	.align		4
.L_23:
        /*0024*/ 	.byte	0x04, 0x11
        /*0026*/ 	.short	(.L_25 - .L_24)
	.align		4
.L_24:
        /*0028*/ 	.word	index@($__internal_0_$__cuda_sm10x_tcgen05_guardrail_trap_col_being_dealloced_not_returned_by_alloc)
        /*002c*/ 	.word	0x00000000


	//----- nvinfo : EIATTR_FRAME_SIZE
	.align		4
.L_25:
        /*0030*/ 	.byte	0x04, 0x11
        /*0032*/ 	.short	(.L_27 - .L_26)
	.align		4
.L_26:
        /*0034*/ 	.word	index@(_ZN7cutlass13device_kernelINS_4gemm6kernel13GemmUniversalIN4cute5tupleIJiiiiEEENS1_10collective13CollectiveMmaINS1_35MainloopSm100TmaUmmaWarpSpecializedILi6ELi2ELi2ENS5_IJNS4_1CILi1EEESB_SB_EEEEENS5_IJNSA_ILi128EEENSA_ILi256EEENSA_ILi32EEEEEENS_6half_tENS5_IJlSB_lEEESI_SJ_NS4_8TiledMMAINS4_8MMA_AtomIJNS4_20SM100_MMA_F16BF16_SSISI_SI_fLi128ELi256ELNS4_4UMMA5MajorE0ELSO_0ELNSN_7ScaleInE0ELSP_0EEEEEENS4_6LayoutISC_NS5_IJNSA_ILi0EEEST_ST_EEEEENS5_IJNS4_10UnderscoreESW_SW_EEEEENS4_13SM90_TMA_LOADENS4_14ComposedLayoutINS4_7SwizzleILi2ELi4ELi3EEENS4_18smem_ptr_flag_bitsILi16EEENSS_INS5_IJNSA_ILi8EEESG_EEENS5_IJSG_SB_EEEEEEEvNS4_8identityESZ_S19_vS1A_EENS_8epilogue10collective18CollectiveEpilogueINS1C_23Sm100TmaWarpSpecializedILi4ELi2ELi64ELb1ELb0EEEJSH_NS5_IJNSS_ISE_SB_EENSS_INSA_ILi64EEESB_EEEEESI_SJ_SI_SJ_NS1C_6fusion15FusionCallbacksIS1G_NS1L_17LinearCombinationISI_fSI_fLNS_15FloatRoundStyleE2EEESH_S1K_JEEENS4_5SM1004TMEM4LOAD26SM100_TMEM_LOAD_32dp32b64xESZ_NS10_INS11_ILi3ELi4ELi3EEES14_NSS_INS5_IJS15_S1I_EEENS5_IJS1I_SB_EEEEEEENS4_39AutoVectorizingCopyWithAssumedAlignmentILi128EEENS4_14SM90_TMA_STOREES1Z_S21_S21_EEEvvEEEEvNT_6ParamsE)
        /*0038*/ 	.word	0x00000000


	//----- nvinfo : EIATTR_MIN_STACK_SIZE
	.align		4
.L_27:
        /*003c*/ 	.byte	0x04, 0x12
        /*003e*/ 	.short	(.L_29 - .L_28)
	.align		4
.L_28:
        /*0040*/ 	.word	index@(_ZN7cutlass13device_kernelINS_4gemm6kernel13GemmUniversalIN4cute5tupleIJiiiiEEENS1_10collective13CollectiveMmaINS1_35MainloopSm100TmaUmmaWarpSpecializedILi6ELi2ELi2ENS5_IJNS4_1CILi1EEESB_SB_EEEEENS5_IJNSA_ILi128EEENSA_ILi256EEENSA_ILi32EEEEEENS_6half_tENS5_IJlSB_lEEESI_SJ_NS4_8TiledMMAINS4_8MMA_AtomIJNS4_20SM100_MMA_F16BF16_SSISI_SI_fLi128ELi256ELNS4_4UMMA5MajorE0ELSO_0ELNSN_7ScaleInE0ELSP_0EEEEEENS4_6LayoutISC_NS5_IJNSA_ILi0EEEST_ST_EEEEENS5_IJNS4_10UnderscoreESW_SW_EEEEENS4_13SM90_TMA_LOADENS4_14ComposedLayoutINS4_7SwizzleILi2ELi4ELi3EEENS4_18smem_ptr_flag_bitsILi16EEENSS_INS5_IJNSA_ILi8EEESG_EEENS5_IJSG_SB_EEEEEEEvNS4_8identityESZ_S19_vS1A_EENS_8epilogue10collective18CollectiveEpilogueINS1C_23Sm100TmaWarpSpecializedILi4ELi2ELi64ELb1ELb0EEEJSH_NS5_IJNSS_ISE_SB_EENSS_INSA_ILi64EEESB_EEEEESI_SJ_SI_SJ_NS1C_6fusion15FusionCallbacksIS1G_NS1L_17LinearCombinationISI_fSI_fLNS_15FloatRoundStyleE2EEESH_S1K_JEEENS4_5SM1004TMEM4LOAD26SM100_TMEM_LOAD_32dp32b64xESZ_NS10_INS11_ILi3ELi4ELi3EEES14_NSS_INS5_IJS15_S1I_EEENS5_IJS1I_SB_EEEEEEENS4_39AutoVectorizingCopyWithAssumedAlignmentILi128EEENS4_14SM90_TMA_STOREES1Z_S21_S21_EEEvvEEEEvNT_6ParamsE)
        /*0044*/ 	.word	0x00000000
.L_29:


//--------------------- .nv.compat                --------------------------
	.section	.nv.compat,"",@"SHT_CUDA_COMPAT_INFO"
	.align	4
        /*0000*/ 	.byte	0x02, 0x09, 0x01, 0x00, 0x02, 0x02, 0x02, 0x00, 0x02, 0x05, 0x05, 0x00, 0x03, 0x07, 0x01, 0x01
        /*0010*/ 	.byte	0x02, 0x03, 0x01, 0x00, 0x02, 0x06, 0x01, 0x00, 0x04, 0x0b, 0x08, 0x00, 0x09, 0x00, 0x00, 0x00
        /*0020*/ 	.byte	0x00, 0x00, 0x00, 0x00


//--------------------- .nv.info._ZN7cutlass13device_kernelINS_4gemm6kernel13GemmUniversalIN4cute5tupleIJiiiiEEENS1_10collective13CollectiveMmaINS1_35MainloopSm100TmaUmmaWarpSpecializedILi6ELi2ELi2ENS5_IJNS4_1CILi1EEESB_SB_EEEEENS5_IJNSA_ILi128EEENSA_ILi256EEENSA_ILi32EEEEEENS_6half_tENS5_IJlSB_lEEESI_SJ_NS4_8TiledMMAINS4_8MMA_AtomIJNS4_20SM100_MMA_F16BF16_SSISI_SI_fLi128ELi256ELNS4_4UMMA5MajorE0ELSO_0ELNSN_7ScaleInE0ELSP_0EEEEEENS4_6LayoutISC_NS5_IJNSA_ILi0EEEST_ST_EEEEENS5_IJNS4_10UnderscoreESW_SW_EEEEENS4_13SM90_TMA_LOADENS4_14ComposedLayoutINS4_7SwizzleILi2ELi4ELi3EEENS4_18smem_ptr_flag_bitsILi16EEENSS_INS5_IJNSA_ILi8EEESG_EEENS5_IJSG_SB_EEEEEEEvNS4_8identityESZ_S19_vS1A_EENS_8epilogue10collective18CollectiveEpilogueINS1C_23Sm100TmaWarpSpecializedILi4ELi2ELi64ELb1ELb0EEEJSH_NS5_IJNSS_ISE_SB_EENSS_INSA_ILi64EEESB_EEEEESI_SJ_SI_SJ_NS1C_6fusion15FusionCallbacksIS1G_NS1L_17LinearCombinationISI_fSI_fLNS_15FloatRoundStyleE2EEESH_S1K_JEEENS4_5SM1004TMEM4LOAD26SM100_TMEM_LOAD_32dp32b64xESZ_NS10_INS11_ILi3ELi4ELi3EEES14_NSS_INS5_IJS15_S1I_EEENS5_IJS1I_SB_EEEEEEENS4_39AutoVectorizingCopyWithAssumedAlignmentILi128EEENS4_14SM90_TMA_STOREES1Z_S21_S21_EEEvvEEEEvNT_6ParamsE --------------------------
	.section	.nv.info._ZN7cutlass13device_kernelINS_4gemm6kernel13GemmUniversalIN4cute5tupleIJiiiiEEENS1_10collective13CollectiveMmaINS1_35MainloopSm100TmaUmmaWarpSpecializedILi6ELi2ELi2ENS5_IJNS4_1CILi1EEESB_SB_EEEEENS5_IJNSA_ILi128EEENSA_ILi256EEENSA_ILi32EEEEEENS_6half_tENS5_IJlSB_lEEESI_SJ_NS4_8TiledMMAINS4_8MMA_AtomIJNS4_20SM100_MMA_F16BF16_SSISI_SI_fLi128ELi256ELNS4_4UMMA5MajorE0ELSO_0ELNSN_7ScaleInE0ELSP_0EEEEEENS4_6LayoutISC_NS5_IJNSA_ILi0EEEST_ST_EEEEENS5_IJNS4_10UnderscoreESW_SW_EEEEENS4_13SM90_TMA_LOADENS4_14ComposedLayoutINS4_7SwizzleILi2ELi4ELi3EEENS4_18smem_ptr_flag_bitsILi16EEENSS_INS5_IJNSA_ILi8EEESG_EEENS5_IJSG_SB_EEEEEEEvNS4_8identityESZ_S19_vS1A_EENS_8epilogue10collective18CollectiveEpilogueINS1C_23Sm100TmaWarpSpecializedILi4ELi2ELi64ELb1ELb0EEEJSH_NS5_IJNSS_ISE_SB_EENSS_INSA_ILi64EEESB_EEEEESI_SJ_SI_SJ_NS1C_6fusion15FusionCallbacksIS1G_NS1L_17LinearCombinationISI_fSI_fLNS_15FloatRoundStyleE2EEESH_S1K_JEEENS4_5SM1004TMEM4LOAD26SM100_TMEM_LOAD_32dp32b64xESZ_NS10_INS11_ILi3ELi4ELi3EEES14_NSS_INS5_IJS15_S1I_EEENS5_IJS1I_SB_EEEEEEENS4_39AutoVectorizingCopyWithAssumedAlignmentILi128EEENS4_14SM90_TMA_STOREES1Z_S21_S21_EEEvvEEEEvNT_6ParamsE,"",@"SHT_CUDA_INFO"
	.sectionflags	@""
	.align	4


	//----- nvinfo : EIATTR_CUDA_API_VERSION
	.align		4
        /*0000*/ 	.byte	0x04, 0x37
        /*0002*/ 	.short	(.L_31 - .L_30)
.L_30:
        /*0004*/ 	.word	0x00000082


	//----- nvinfo : EIATTR_KPARAM_INFO
	.align		4
.L_31:
        /*0008*/ 	.byte	0x04, 0x17
        /*000a*/ 	.short	(.L_33 - .L_32)
.L_32:
        /*000c*/ 	.word	0x00000000
        /*0010*/ 	.short	0x0000
        /*0012*/ 	.short	0x0000
        /*0014*/ 	.byte	0x00, 0xf0, 0x01, 0x20


	//----- nvinfo : EIATTR_AT_ENTRY_FRAGMENTS
	.align		4
.L_33:
        /*0018*/ 	.byte	0x04, 0x4f
        /*001a*/ 	.short	(.L_35 - .L_34)


	//   ....[0]....
.L_34:
        /*001c*/ 	.word	0x00000006


	//----- nvinfo : EIATTR_RESERVED_SMEM_USED
	.align		4
.L_35:
        /*0020*/ 	.byte	0x01, 0x41
	.zero		2


	//----- nvinfo : EIATTR_SPARSE_MMA_MASK
	.align		4
        /*0024*/ 	.byte	0x03, 0x50
        /*0026*/ 	.short	0x0000


	//----- nvinfo : EIATTR_TCGEN05_1CTA_USED
	.align		4
        /*0028*/ 	.byte	0x01, 0x51
	.zero		2


	//----- nvinfo : EIATTR_MAXREG_COUNT
	.align		4
        /*002c*/ 	.byte	0x03, 0x1b
        /*002e*/ 	.short	0x00ff


	//----- nvinfo : EIATTR_NUM_BARRIERS
	.align		4
        /*0030*/ 	.byte	0x02, 0x4c
        /*0032*/ 	.byte	0x07
	.zero		1


	//----- nvinfo : EIATTR_EXTERNS
	.align		4
        /*0034*/ 	.byte	0x04, 0x0f
        /*0036*/ 	.short	(.L_37 - .L_36)


	//   ....[0]....
	.align		4
.L_36:
        /*0038*/ 	.word	index@(__assertfail)


	//----- nvinfo : EIATTR_MERCURY_ISA_VERSION
	.align		4
.L_37:
        /*003c*/ 	.byte	0x03, 0x5f
        /*003e*/ 	.short	0x0101


	//----- nvinfo : EIATTR_INT_WARP_WIDE_INSTR_OFFSETS
	.align		4
        /*0040*/ 	.byte	0x04, 0x31
        /*0042*/ 	.short	(.L_39 - .L_38)


	//   ....[0]....
.L_38:
        /*0044*/ 	.word	0x00001df0


	//   ....[1]....
        /*0048*/ 	.word	0x00003760


	//   ....[2]....
        /*004c*/ 	.word	0x00003780


	//   ....[3]....
        /*0050*/ 	.word	0x000037b0


	//   ....[4]....
        /*0054*/ 	.word	0x000040f0


	//   ....[5]....
        /*0058*/ 	.word	0x00004160


	//   ....[6]....
        /*005c*/ 	.word	0x00004240


	//   ....[7]....
        /*0060*/ 	.word	0x000042c0


	//   ....[8]....
        /*0064*/ 	.word	0x000043d0


	//   ....[9]....
        /*0068*/ 	.word	0x00004460


	//   ....[10]....
        /*006c*/ 	.word	0x00004640


	//   ....[11]....
        /*0070*/ 	.word	0x000047a0


	//----- nvinfo : EIATTR_COOP_GROUP_MASK_REGIDS
	.align		4
.L_39:
        /*0074*/ 	.byte	0x04, 0x29
        /*0076*/ 	.short	(.L_41 - .L_40)


	//   ....[0]....
.L_40:
        /*0078*/ 	.word	0xffffffff


	//   ....[1]....
        /*007c*/ 	.word	0xffffffff


	//   ....[2]....
        /*0080*/ 	.word	0xffffffff


	//   ....[3]....
        /*0084*/ 	.word	0xffffffff


	//   ....[4]....
        /*0088*/ 	.word	0xffffffff


	//   ....[5]....
        /*008c*/ 	.word	0xffffffff


	//   ....[6]....
        /*0090*/ 	.word	0xffffffff


	//   ....[7]....
        /*0094*/ 	.word	0xffffffff


	//   ....[8]....
        /*0098*/ 	.word	0xffffffff


	//   ....[9]....
        /*009c*/ 	.word	0xffffffff


	//   ....[10]....
        /*00a0*/ 	.word	0xffffffff


	//   ....[11]....
        /*00a4*/ 	.word	0xffffffff


	//   ....[12]....
        /*00a8*/ 	.word	0xffffffff


	//----- nvinfo : EIATTR_COOP_GROUP_INSTR_OFFSETS
	.align		4
.L_41:
        /*00ac*/ 	.byte	0x04, 0x28
        /*00ae*/ 	.short	(.L_43 - .L_42)


	//   ....[0]....
.L_42:
        /*00b0*/ 	.word	0x00000090


	//   ....[1]....
        /*00b4*/ 	.word	0x000004d0


	//   ....[2]....
        /*00b8*/ 	.word	0x00000680


	//   ....[3]....
        /*00bc*/ 	.word	0x00000820


	//   ....[4]....
        /*00c0*/ 	.word	0x00000920


	//   ....[5]....
        /*00c4*/ 	.word	0x00000a90


	//   ....[6]....
        /*00c8*/ 	.word	0x00000bf0


	//   ....[7]....
        /*00cc*/ 	.word	0x00001cd0


	//   ....[8]....
        /*00d0*/ 	.word	0x00002bd0


	//   ....[9]....
        /*00d4*/ 	.word	0x00002de0


	//   ....[10]....
        /*00d8*/ 	.word	0x00002e10


	//   ....[11]....
        /*00dc*/ 	.word	0x00003640


	//   ....[12]....
        /*00e0*/ 	.word	0x00003870


	//----- nvinfo : EIATTR_VRC_CTA_INIT_COUNT
	.align		4
.L_43:
        /*00e4*/ 	.byte	0x02, 0x4a
        /*00e6*/ 	.byte	0x80
	.zero		1


	//----- nvinfo : EIATTR_SYSCALL_OFFSETS
	.align		4
        /*00e8*/ 	.byte	0x04, 0x46
        /*00ea*/ 	.short	(.L_45 - .L_44)


	//   ....[0]....
.L_44:
        /*00ec*/ 	.word	0x00005250


	//   ....[1]....
        /*00f0*/ 	.word	0x00005340


	//   ....[2]....
        /*00f4*/ 	.word	0x00005cb0


	//   ....[3]....
        /*00f8*/ 	.word	0x00007170


	//   ....[4]....
        /*00fc*/ 	.word	0x00008590


	//   ....[5]....
        /*0100*/ 	.word	0x000099a0


	//----- nvinfo : EIATTR_MBARRIER_INSTR_OFFSETS
	.align		4
.L_45:
        /*0104*/ 	.byte	0x04, 0x39
        /*0106*/ 	.short	(.L_47 - .L_46)


	//   ....[0]....
.L_46:
        /*0108*/ 	.word	0x000005b0
        /*010c*/ 	.word	0x000000ff
        /*0110*/ 	.word	0x00000000
        /*0114*/ 	.short	0x0100
        /*0116*/ 	.byte	0x05
	.zero		1


	//   ....[1]....
        /*0118*/ 	.word	0x000005c0
        /*011c*/ 	.word	0x000000ff
        /*0120*/ 	.word	0x00000030
        /*0124*/ 	.short	0x0100
        /*0126*/ 	.byte	0x05
	.zero		1


	//   ....[2]....
        /*0128*/ 	.word	0x000005d0
        /*012c*/ 	.word	0x000000ff
        /*0130*/ 	.word	0x00000008
        /*0134*/ 	.short	0x0100
        /*0136*/ 	.byte	0x05
	.zero		1


	//   ....[3]....
        /*0138*/ 	.word	0x000005e0
        /*013c*/ 	.word	0x000000ff
        /*0140*/ 	.word	0x00000038
        /*0144*/ 	.short	0x0100
        /*0146*/ 	.byte	0x05
	.zero		1


	//   ....[4]....
        /*0148*/ 	.word	0x000005f0
        /*014c*/ 	.word	0x000000ff
        /*0150*/ 	.word	0x00000010
        /*0154*/ 	.short	0x0100
        /*0156*/ 	.byte	0x05
	.zero		1


	//   ....[5]....
        /*0158*/ 	.word	0x00000600
        /*015c*/ 	.word	0x000000ff
        /*0160*/ 	.word	0x00000040
        /*0164*/ 	.short	0x0100
        /*0166*/ 	.byte	0x05
	.zero		1


	//   ....[6]....
        /*0168*/ 	.word	0x00000610
        /*016c*/ 	.word	0x000000ff
        /*0170*/ 	.word	0x00000018
        /*0174*/ 	.short	0x0100
        /*0176*/ 	.byte	0x05
	.zero		1


	//   ....[7]....
        /*0178*/ 	.word	0x00000620
        /*017c*/ 	.word	0x000000ff
        /*0180*/ 	.word	0x00000048
        /*0184*/ 	.short	0x0100
        /*0186*/ 	.byte	0x05
	.zero		1


	//   ....[8]....
        /*0188*/ 	.word	0x00000630
        /*018c*/ 	.word	0x000000ff
        /*0190*/ 	.word	0x00000020
        /*0194*/ 	.short	0x0100
        /*0196*/ 	.byte	0x05
	.zero		1


	//   ....[9]....
        /*0198*/ 	.word	0x00000640
        /*019c*/ 	.word	0x000000ff
        /*01a0*/ 	.word	0x00000050
        /*01a4*/ 	.short	0x0100
        /*01a6*/ 	.byte	0x05
	.zero		1


	//   ....[10]....
        /*01a8*/ 	.word	0x00000650
        /*01ac*/ 	.word	0x000000ff
        /*01b0*/ 	.word	0x00000028
        /*01b4*/ 	.short	0x0100
        /*01b6*/ 	.byte	0x05
	.zero		1


	//   ....[11]....
        /*01b8*/ 	.word	0x00000660
        /*01bc*/ 	.word	0x000000ff
        /*01c0*/ 	.word	0x00000058
        /*01c4*/ 	.short	0x0100
        /*01c6*/ 	.byte	0x05
	.zero		1


	//   ....[12]....
        /*01c8*/ 	.word	0x00000790
        /*01cc*/ 	.word	0x000000ff
        /*01d0*/ 	.word	0x00000060
        /*01d4*/ 	.short	0x0100
        /*01d6*/ 	.byte	0x07
	.zero		1


	//   ....[13]....
        /*01d8*/ 	.word	0x000007a0
        /*01dc*/ 	.word	0x000000ff
        /*01e0*/ 	.word	0x00000080
        /*01e4*/ 	.short	0x0100
        /*01e6*/ 	.byte	0x07
	.zero		1


	//   ....[14]....
        /*01e8*/ 	.word	0x000007b0
        /*01ec*/ 	.word	0x000000ff
        /*01f0*/ 	.word	0x00000068
        /*01f4*/ 	.short	0x0100
        /*01f6*/ 	.byte	0x07
	.zero		1


	//   ....[15]....
        /*01f8*/ 	.word	0x000007c0
        /*01fc*/ 	.word	0x000000ff
        /*0200*/ 	.word	0x00000088
        /*0204*/ 	.short	0x0100
        /*0206*/ 	.byte	0x07
	.zero		1


	//   ....[16]....
        /*0208*/ 	.word	0x000007d0
        /*020c*/ 	.word	0x000000ff
        /*0210*/ 	.word	0x00000070
        /*0214*/ 	.short	0x0100
        /*0216*/ 	.byte	0x07
	.zero		1


	//   ....[17]....
        /*0218*/ 	.word	0x000007e0
        /*021c*/ 	.word	0x000000ff
        /*0220*/ 	.word	0x00000090
        /*0224*/ 	.short	0x0100
        /*0226*/ 	.byte	0x07
	.zero		1


	//   ....[18]....
        /*0228*/ 	.word	0x000007f0
        /*022c*/ 	.word	0x000000ff
        /*0230*/ 	.word	0x00000078
        /*0234*/ 	.short	0x0100
        /*0236*/ 	.byte	0x07
	.zero		1


	//   ....[19]....
        /*0238*/ 	.word	0x00000800
        /*023c*/ 	.word	0x000000ff
        /*0240*/ 	.word	0x00000098
        /*0244*/ 	.short	0x0100
        /*0246*/ 	.byte	0x07
	.zero		1


	//   ....[20]....
        /*0248*/ 	.word	0x000008f0
        /*024c*/ 	.word	0x000000ff
        /*0250*/ 	.word	0x000000a0
        /*0254*/ 	.short	0x0100
        /*0256*/ 	.byte	0x05
	.zero		1


	//   ....[21]....
        /*0258*/ 	.word	0x00000900
        /*025c*/ 	.word	0x000000ff
        /*0260*/ 	.word	0x000000a8
        /*0264*/ 	.short	0x0100
        /*0266*/ 	.byte	0x05
	.zero		1


	//   ....[22]....
        /*0268*/ 	.word	0x00000a40
        /*026c*/ 	.word	0x000000ff
        /*0270*/ 	.word	0x000000b0
        /*0274*/ 	.short	0x0100
        /*0276*/ 	.byte	0x05
	.zero		1


	//   ....[23]....
        /*0278*/ 	.word	0x00000a50
        /*027c*/ 	.word	0x000000ff
        /*0280*/ 	.word	0x000000c0
        /*0284*/ 	.short	0x0100
        /*0286*/ 	.byte	0x05
	.zero		1


	//   ....[24]....
        /*0288*/ 	.word	0x00000a60
        /*028c*/ 	.word	0x000000ff
        /*0290*/ 	.word	0x000000b8
        /*0294*/ 	.short	0x0100
        /*0296*/ 	.byte	0x05
	.zero		1


	//   ....[25]....
        /*0298*/ 	.word	0x00000a70
        /*029c*/ 	.word	0x000000ff
        /*02a0*/ 	.word	0x000000c8
        /*02a4*/ 	.short	0x0100
        /*02a6*/ 	.byte	0x05
	.zero		1


	//   ....[26]....
        /*02a8*/ 	.word	0x00000ba0
        /*02ac*/ 	.word	0x000000ff
        /*02b0*/ 	.word	0x000000d0
        /*02b4*/ 	.short	0x0100
        /*02b6*/ 	.byte	0x07
	.zero		1


	//   ....[27]....
        /*02b8*/ 	.word	0x00000bb0
        /*02bc*/ 	.word	0x000000ff
        /*02c0*/ 	.word	0x000000e0
        /*02c4*/ 	.short	0x0100
        /*02c6*/ 	.byte	0x07
	.zero		1


	//   ....[28]....
        /*02c8*/ 	.word	0x00000bc0
        /*02cc*/ 	.word	0x000000ff
        /*02d0*/ 	.word	0x000000d8
        /*02d4*/ 	.short	0x0100
        /*02d6*/ 	.byte	0x07
	.zero		1


	//   ....[29]....
        /*02d8*/ 	.word	0x00000bd0
        /*02dc*/ 	.word	0x000000ff
        /*02e0*/ 	.word	0x000000e8
        /*02e4*/ 	.short	0x0100
        /*02e6*/ 	.byte	0x07
	.zero		1


	//   ....[30]....
        /*02e8*/ 	.word	0x00000cc0
        /*02ec*/ 	.word	0x000000ff
        /*02f0*/ 	.word	0x000000f0
        /*02f4*/ 	.short	0x0100
        /*02f6*/ 	.byte	0x05
	.zero		1


	//   ....[31]....
        /*02f8*/ 	.word	0x00000cd0
        /*02fc*/ 	.word	0x000000ff
        /*0300*/ 	.word	0x00000100
        /*0304*/ 	.short	0x0100
        /*0306*/ 	.byte	0x05
	.zero		1


	//   ....[32]....
        /*0308*/ 	.word	0x00000ce0
        /*030c*/ 	.word	0x000000ff
        /*0310*/ 	.word	0x000000f8
        /*0314*/ 	.short	0x0100
        /*0316*/ 	.byte	0x05
	.zero		1


	//   ....[33]....
        /*0318*/ 	.word	0x00000cf0
        /*031c*/ 	.word	0x000000ff
        /*0320*/ 	.word	0x00000108
        /*0324*/ 	.short	0x0100
        /*0326*/ 	.byte	0x05
	.zero		1


	//   ....[34]....
        /*0328*/ 	.word	0x000015d0
        /*032c*/ 	.word	0x00000003
        /*0330*/ 	.word	0x00000100
        /*0334*/ 	.short	0x010a
        /*0336*/ 	.byte	0xff
	.zero		1


	//   ....[35]....
        /*0338*/ 	.word	0x00001600
        /*033c*/ 	.word	0x00000003
        /*0340*/ 	.word	0x000000f0
        /*0344*/ 	.short	0x0101
        /*0346*/ 	.byte	0xff
	.zero		1


	//   ....[36]....
        /*0348*/ 	.word	0x000016d0
        /*034c*/ 	.word	0x000000ff
        /*0350*/ 	.word	0x00000030
        /*0354*/ 	.short	0x010a
        /*0356*/ 	.byte	0x08
	.zero		1


	//   ....[37]....
        /*0358*/ 	.word	0x00001770
        /*035c*/ 	.word	0x000000ff
        /*0360*/ 	.word	0x00000030
        /*0364*/ 	.short	0x010a
        /*0366*/ 	.byte	0x21
	.zero		1


	//   ....[38]....
        /*0368*/ 	.word	0x000018c0
        /*036c*/ 	.word	0x000000ff
        /*0370*/ 	.word	0x00000030
        /*0374*/ 	.short	0x010a
        /*0376*/ 	.byte	0x08
	.zero		1


	//   ....[39]....
        /*0378*/ 	.word	0x000019d0
        /*037c*/ 	.word	0x000000ff
        /*0380*/ 	.word	0x000000a8
        /*0384*/ 	.short	0x0101
        /*0386*/ 	.byte	0x04
	.zero		1


	//   ....[40]....
        /*0388*/ 	.word	0x000019f0
        /*038c*/ 	.word	0x000000ff
        /*0390*/ 	.word	0x00000030
        /*0394*/ 	.short	0x010a
        /*0396*/ 	.byte	0x08
	.zero		1


	//   ....[41]....
        /*0398*/ 	.word	0x00001a70
        /*039c*/ 	.word	0x000000ff
        /*03a0*/ 	.word	0x00000030
        /*03a4*/ 	.short	0x010a
        /*03a6*/ 	.byte	0x11
	.zero		1


	//   ....[42]....
        /*03a8*/ 	.word	0x00001bc0
        /*03ac*/ 	.word	0x000000ff
        /*03b0*/ 	.word	0x00000030
        /*03b4*/ 	.short	0x010a
        /*03b6*/ 	.byte	0x08
	.zero		1


	//   ....[43]....
        /*03b8*/ 	.word	0x00001d00
        /*03bc*/ 	.word	0x00000002
        /*03c0*/ 	.word	0x000000b0
        /*03c4*/ 	.short	0x010a
        /*03c6*/ 	.byte	0xff
	.zero		1


	//   ....[44]....
        /*03c8*/ 	.word	0x00001dc0
        /*03cc*/ 	.word	0x00000002
        /*03d0*/ 	.word	0x00000000
        /*03d4*/ 	.short	0x0101
        /*03d6*/ 	.byte	0xff
	.zero		1


	//   ....[45]....
        /*03d8*/ 	.word	0x00002320
        /*03dc*/ 	.word	0x000000ff
        /*03e0*/ 	.word	0x00000000
        /*03e4*/ 	.short	0x010a
        /*03e6*/ 	.byte	0x05
	.zero		1


	//   ....[46]....
        /*03e8*/ 	.word	0x000023b0
        /*03ec*/ 	.word	0x000000ff
        /*03f0*/ 	.word	0x00000000
        /*03f4*/ 	.short	0x010a
        /*03f6*/ 	.byte	0x05
	.zero		1


	//   ....[47]....
        /*03f8*/ 	.word	0x00002440
        /*03fc*/ 	.word	0x000000ff
        /*0400*/ 	.word	0x00000000
        /*0404*/ 	.short	0x010a
        /*0406*/ 	.byte	0x05
	.zero		1


	//   ....[48]....
        /*0408*/ 	.word	0x000024d0
        /*040c*/ 	.word	0x000000ff
        /*0410*/ 	.word	0x00000000
        /*0414*/ 	.short	0x010a
        /*0416*/ 	.byte	0x05
	.zero		1


	//   ....[49]....
        /*0418*/ 	.word	0x00002560
        /*041c*/ 	.word	0x000000ff
        /*0420*/ 	.word	0x00000000
        /*0424*/ 	.short	0x010a
        /*0426*/ 	.byte	0x05
	.zero		1


	//   ....[50]....
        /*0428*/ 	.word	0x00002600
        /*042c*/ 	.word	0x00000000
        /*0430*/ 	.word	0x00000000
        /*0434*/ 	.short	0x010a
        /*0436*/ 	.byte	0xff
	.zero		1


	//   ....[51]....
        /*0438*/ 	.word	0x00002720
        /*043c*/ 	.word	0x00000000
        /*0440*/ 	.word	0x000000f0
        /*0444*/ 	.short	0x010a
        /*0446*/ 	.byte	0xff
	.zero		1


	//   ....[52]....
        /*0448*/ 	.word	0x00002780
        /*044c*/ 	.word	0x00000004
        /*0450*/ 	.word	0x00000000
        /*0454*/ 	.short	0x0101
        /*0456*/ 	.byte	0xff
	.zero		1


	//   ....[53]....
        /*0458*/ 	.word	0x000027a0
        /*045c*/ 	.word	0x000000ff
        /*0460*/ 	.word	0x000000c0
        /*0464*/ 	.short	0x010a
        /*0466*/ 	.byte	0x05
	.zero		1


	//   ....[54]....
        /*0468*/ 	.word	0x000028c0
        /*046c*/ 	.word	0x00000000
        /*0470*/ 	.word	0x000000b0
        /*0474*/ 	.short	0x010a
        /*0476*/ 	.byte	0xff
	.zero		1


	//   ....[55]....
        /*0478*/ 	.word	0x000029d0
        /*047c*/ 	.word	0x00000000
        /*0480*/ 	.word	0x00000000
        /*0484*/ 	.short	0x0101
        /*0486*/ 	.byte	0xff
	.zero		1


	//   ....[56]....
        /*0488*/ 	.word	0x00002a60
        /*048c*/ 	.word	0x000000ff
        /*0490*/ 	.word	0x000000c0
        /*0494*/ 	.short	0x0106
        /*0496*/ 	.byte	0x05
	.zero		1


	//   ....[57]....
        /*0498*/ 	.word	0x00002a80
        /*049c*/ 	.word	0x000000ff
        /*04a0*/ 	.word	0x000000c0
        /*04a4*/ 	.short	0x010a
        /*04a6*/ 	.byte	0x05
	.zero		1


	//   ....[58]....
        /*04a8*/ 	.word	0x00002b10
        /*04ac*/ 	.word	0x000000ff
        /*04b0*/ 	.word	0x000000c0
        /*04b4*/ 	.short	0x0106
        /*04b6*/ 	.byte	0x04
	.zero		1


	//   ....[59]....
        /*04b8*/ 	.word	0x00002b50
        /*04bc*/ 	.word	0x00000000
        /*04c0*/ 	.word	0x000000c0
        /*04c4*/ 	.short	0x010a
        /*04c6*/ 	.byte	0xff
	.zero		1


	//   ....[60]....
        /*04c8*/ 	.word	0x00003050
        /*04cc*/ 	.word	0x00000000
        /*04d0*/ 	.word	0x000000b0
        /*04d4*/ 	.short	0x010a
        /*04d6*/ 	.byte	0xff
	.zero		1


	//   ....[61]....
        /*04d8*/ 	.word	0x00003160
        /*04dc*/ 	.word	0x00000003
        /*04e0*/ 	.word	0x00000000
        /*04e4*/ 	.short	0x0101
        /*04e6*/ 	.byte	0xff
	.zero		1


	//   ....[62]....
        /*04e8*/ 	.word	0x00003170
        /*04ec*/ 	.word	0x000000ff
        /*04f0*/ 	.word	0x00000000
        /*04f4*/ 	.short	0x010a
        /*04f6*/ 	.byte	0x04
	.zero		1


	//   ....[63]....
        /*04f8*/ 	.word	0x00003190
        /*04fc*/ 	.word	0x000000ff
        /*0500*/ 	.word	0x000000e0
        /*0504*/ 	.short	0x010a
        /*0506*/ 	.byte	0x08
	.zero		1


	//   ....[64]....
        /*0508*/ 	.word	0x00003260
        /*050c*/ 	.word	0x000000ff
        /*0510*/ 	.word	0x00000000
        /*0514*/ 	.short	0x010a
        /*0516*/ 	.byte	0x07
	.zero		1


	//   ....[65]....
        /*0518*/ 	.word	0x000033a0
        /*051c*/ 	.word	0x000000ff
        /*0520*/ 	.word	0x00000000
        /*0524*/ 	.short	0x010a
        /*0526*/ 	.byte	0x04
	.zero		1


	//   ....[66]....
        /*0528*/ 	.word	0x00003590
        /*052c*/ 	.word	0x000000ff
        /*0530*/ 	.word	0x00000000
        /*0534*/ 	.short	0x010a
        /*0536*/ 	.byte	0x05
	.zero		1


	//   ....[67]....
        /*0538*/ 	.word	0x00003620
        /*053c*/ 	.word	0x000000ff
        /*0540*/ 	.word	0x00000000
        /*0544*/ 	.short	0x010a
        /*0546*/ 	.byte	0x07
	.zero		1


	//   ....[68]....
        /*0548*/ 	.word	0x00003aa0
        /*054c*/ 	.word	0x00000000
        /*0550*/ 	.word	0x000000b0
        /*0554*/ 	.short	0x010a
        /*0556*/ 	.byte	0xff
	.zero		1


	//   ....[69]....
        /*0558*/ 	.word	0x00003b60
        /*055c*/ 	.word	0x00000000
        /*0560*/ 	.word	0x00000000
        /*0564*/ 	.short	0x0101
        /*0566*/ 	.byte	0xff
	.zero		1


	//   ....[70]....
        /*0568*/ 	.word	0x00003e80
        /*056c*/ 	.word	0x000000ff
        /*0570*/ 	.word	0x000000a8
        /*0574*/ 	.short	0x010a
        /*0576*/ 	.byte	0x07
	.zero		1


	//   ....[71]....
        /*0578*/ 	.word	0x00004070
        /*057c*/ 	.word	0x000000ff
        /*0580*/ 	.word	0x00000080
        /*0584*/ 	.short	0x010a
        /*0586*/ 	.byte	0x07
	.zero		1


	//   ....[72]....
        /*0588*/ 	.word	0x000041e0
        /*058c*/ 	.word	0x000000ff
        /*0590*/ 	.word	0x00000060
        /*0594*/ 	.short	0x010b
        /*0596*/ 	.byte	0x07
	.zero		1


	//   ....[73]....
        /*0598*/ 	.word	0x000041f0
        /*059c*/ 	.word	0x000000ff
        /*05a0*/ 	.word	0x00000000
        /*05a4*/ 	.short	0x0101
        /*05a6*/ 	.byte	0x08
	.zero		1


	//   ....[74]....
        /*05a8*/ 	.word	0x00004210
        /*05ac*/ 	.word	0x000000ff
        /*05b0*/ 	.word	0x00000088
        /*05b4*/ 	.short	0x010a
        /*05b6*/ 	.byte	0x07
	.zero		1


	//   ....[75]....
        /*05b8*/ 	.word	0x00004370
        /*05bc*/ 	.word	0x000000ff
        /*05c0*/ 	.word	0x00000068
        /*05c4*/ 	.short	0x010b
        /*05c6*/ 	.byte	0x07
	.zero		1


	//   ....[76]....
        /*05c8*/ 	.word	0x00004380
        /*05cc*/ 	.word	0x000000ff
        /*05d0*/ 	.word	0x00000000
        /*05d4*/ 	.short	0x0101
        /*05d6*/ 	.byte	0x08
	.zero		1


	//   ....[77]....
        /*05d8*/ 	.word	0x00004390
        /*05dc*/ 	.word	0x000000ff
        /*05e0*/ 	.word	0x00000090
        /*05e4*/ 	.short	0x010a
        /*05e6*/ 	.byte	0x07
	.zero		1


	//   ....[78]....
        /*05e8*/ 	.word	0x00004530
        /*05ec*/ 	.word	0x000000ff
        /*05f0*/ 	.word	0x00000070
        /*05f4*/ 	.short	0x010b
        /*05f6*/ 	.byte	0x07
	.zero		1


	//   ....[79]....
        /*05f8*/ 	.word	0x000045a0
        /*05fc*/ 	.word	0x000000ff
        /*0600*/ 	.word	0x00000000
        /*0604*/ 	.short	0x0101
        /*0606*/ 	.byte	0x08
	.zero		1


	//   ....[80]....
        /*0608*/ 	.word	0x000045d0
        /*060c*/ 	.word	0x000000ff
        /*0610*/ 	.word	0x00000098
        /*0614*/ 	.short	0x010a
        /*0616*/ 	.byte	0x07
	.zero		1


	//   ....[81]....
        /*0618*/ 	.word	0x000047e0
        /*061c*/ 	.word	0x000000ff
        /*0620*/ 	.word	0x00000078
        /*0624*/ 	.short	0x010b
        /*0626*/ 	.byte	0x07
	.zero		1


	//   ....[82]....
        /*0628*/ 	.word	0x00004800
        /*062c*/ 	.word	0x000000ff
        /*0630*/ 	.word	0x00000000
        /*0634*/ 	.short	0x0101
        /*0636*/ 	.byte	0x0d
	.zero		1


	//   ....[83]....
        /*0638*/ 	.word	0x00004830
        /*063c*/ 	.word	0x000000ff
        /*0640*/ 	.word	0x00000080
        /*0644*/ 	.short	0x010a
        /*0646*/ 	.byte	0x07
	.zero		1


	//   ....[84]....
        /*0648*/ 	.word	0x00004850
        /*064c*/ 	.word	0x000000ff
        /*0650*/ 	.word	0x00000088
        /*0654*/ 	.short	0x010a
        /*0656*/ 	.byte	0x07
	.zero		1


	//   ....[85]....
        /*0658*/ 	.word	0x00004870
        /*065c*/ 	.word	0x000000ff
        /*0660*/ 	.word	0x00000090
        /*0664*/ 	.short	0x010a
        /*0666*/ 	.byte	0x07
	.zero		1


	//   ....[86]....
        /*0668*/ 	.word	0x000048b0
        /*066c*/ 	.word	0x00000000
        /*0670*/ 	.word	0x00000098
        /*0674*/ 	.short	0x010a
        /*0676*/ 	.byte	0xff
	.zero		1


	//   ....[87]....
        /*0678*/ 	.word	0x00004c10
        /*067c*/ 	.word	0x00000000
        /*0680*/ 	.word	0x000000b0
        /*0684*/ 	.short	0x010a
        /*0686*/ 	.byte	0xff
	.zero		1


	//   ....[88]....
        /*0688*/ 	.word	0x00004d20
        /*068c*/ 	.word	0x00000000
        /*0690*/ 	.word	0x00000000
        /*0694*/ 	.short	0x0101
        /*0696*/ 	.byte	0xff
	.zero		1


	//   ....[89]....
        /*0698*/ 	.word	0x000057d0
        /*069c*/ 	.word	0x000000ff
        /*06a0*/ 	.word	0x00000060
        /*06a4*/ 	.short	0x010a
        /*06a6*/ 	.byte	0x30
	.zero		1


	//   ....[90]....
        /*06a8*/ 	.word	0x00005890
        /*06ac*/ 	.word	0x00000057
        /*06b0*/ 	.word	0x000000d0
        /*06b4*/ 	.short	0x010a
        /*06b6*/ 	.byte	0xff
	.zero		1


	//   ....[91]....
        /*06b8*/ 	.word	0x000059c0
        /*06bc*/ 	.word	0x000000ff
        /*06c0*/ 	.word	0x00000060
        /*06c4*/ 	.short	0x010a
        /*06c6*/ 	.byte	0x30
	.zero		1


	//   ....[92]....
        /*06c8*/ 	.word	0x00005b90
        /*06cc*/ 	.word	0x00000057
        /*06d0*/ 	.word	0x000000d0
        /*06d4*/ 	.short	0x010a
        /*06d6*/ 	.byte	0xff
	.zero		1


	//   ....[93]....
        /*06d8*/ 	.word	0x00006e10
        /*06dc*/ 	.word	0x00000000
        /*06e0*/ 	.word	0x00000000
        /*06e4*/ 	.short	0x0101
        /*06e6*/ 	.byte	0xff
	.zero		1


	//   ....[94]....
        /*06e8*/ 	.word	0x00006e20
        /*06ec*/ 	.word	0x00000003
        /*06f0*/ 	.word	0x00000060
        /*06f4*/ 	.short	0x010a
        /*06f6*/ 	.byte	0xff
	.zero		1


	//   ....[95]....
        /*06f8*/ 	.word	0x00006f00
        /*06fc*/ 	.word	0x00000003
        /*0700*/ 	.word	0x00000060
        /*0704*/ 	.short	0x010a
        /*0706*/ 	.byte	0xff
	.zero		1


	//   ....[96]....
        /*0708*/ 	.word	0x00008230
        /*070c*/ 	.word	0x00000055
        /*0710*/ 	.word	0x00000000
        /*0714*/ 	.short	0x0101
        /*0716*/ 	.byte	0xff
	.zero		1


	//   ....[97]....
        /*0718*/ 	.word	0x00008250
        /*071c*/ 	.word	0x00000000
        /*0720*/ 	.word	0x00000060
        /*0724*/ 	.short	0x010a
        /*0726*/ 	.byte	0xff
	.zero		1


	//   ....[98]....
        /*0728*/ 	.word	0x00008320
        /*072c*/ 	.word	0x00000000
        /*0730*/ 	.word	0x00000060
        /*0734*/ 	.short	0x010a
        /*0736*/ 	.byte	0xff
	.zero		1


	//   ....[99]....
        /*0738*/ 	.word	0x00009650
        /*073c*/ 	.word	0x00000054
        /*0740*/ 	.word	0x00000000
        /*0744*/ 	.short	0x0101
        /*0746*/ 	.byte	0xff
	.zero		1


	//   ....[100]....
        /*0748*/ 	.word	0x00009670
        /*074c*/ 	.word	0x00000003
        /*0750*/ 	.word	0x00000060
        /*0754*/ 	.short	0x010a
        /*0756*/ 	.byte	0xff
	.zero		1


	//   ....[101]....
        /*0758*/ 	.word	0x00009740
        /*075c*/ 	.word	0x00000003
        /*0760*/ 	.word	0x00000060
        /*0764*/ 	.short	0x010a
        /*0766*/ 	.byte	0xff
	.zero		1


	//   ....[102]....
        /*0768*/ 	.word	0x00009b00
        /*076c*/ 	.word	0x000000ff
        /*0770*/ 	.word	0x00000000
        /*0774*/ 	.short	0x0101
        /*0776*/ 	.byte	0x05
	.zero		1


	//   ....[103]....
        /*0778*/ 	.word	0x0000aac0
        /*077c*/ 	.word	0x00000000
        /*0780*/ 	.word	0x00000000
        /*0784*/ 	.short	0x0101
        /*0786*/ 	.byte	0xff
	.zero		1


	//   ....[104]....
        /*0788*/ 	.word	0x0000ad30
        /*078c*/ 	.word	0x000000ff
        /*0790*/ 	.word	0x00000000
        /*0794*/ 	.short	0x0101
        /*0796*/ 	.byte	0x04
	.zero		1


	//   ....[105]....
        /*0798*/ 	.word	0x0000ad50
        /*079c*/ 	.word	0x00000003
        /*07a0*/ 	.word	0x00000100
        /*07a4*/ 	.short	0x010a
        /*07a6*/ 	.byte	0xff
	.zero		1


	//   ....[106]....
        /*07a8*/ 	.word	0x0000adb0
        /*07ac*/ 	.word	0x00000002
        /*07b0*/ 	.word	0x00000030
        /*07b4*/ 	.short	0x010a
        /*07b6*/ 	.byte	0xff
	.zero		1


	//   ....[107]....
        /*07b8*/ 	.word	0x0000ae10
        /*07bc*/ 	.word	0x00000002
        /*07c0*/ 	.word	0x00000030
        /*07c4*/ 	.short	0x010a
        /*07c6*/ 	.byte	0xff
	.zero		1


	//   ....[108]....
        /*07c8*/ 	.word	0x0000ae60
        /*07cc*/ 	.word	0x00000002
        /*07d0*/ 	.word	0x000000b0
        /*07d4*/ 	.short	0x010a
        /*07d6*/ 	.byte	0xff
	.zero		1


	//   ....[109]....
        /*07d8*/ 	.word	0x0000aec0
        /*07dc*/ 	.word	0x00000000
        /*07e0*/ 	.word	0x00000000
        /*07e4*/ 	.short	0x010a
        /*07e6*/ 	.byte	0xff
	.zero		1


	//   ....[110]....
        /*07e8*/ 	.word	0x0000af20
        /*07ec*/ 	.word	0x00000000
        /*07f0*/ 	.word	0x00000000
        /*07f4*/ 	.short	0x010a
        /*07f6*/ 	.byte	0xff
	.zero		1


	//   ....[111]....
        /*07f8*/ 	.word	0x0000af80
        /*07fc*/ 	.word	0x00000000
        /*0800*/ 	.word	0x00000000
        /*0804*/ 	.short	0x010a
        /*0806*/ 	.byte	0xff
	.zero		1


	//   ....[112]....
        /*0808*/ 	.word	0x0000afe0
        /*080c*/ 	.word	0x00000000
        /*0810*/ 	.word	0x00000000
        /*0814*/ 	.short	0x010a
        /*0816*/ 	.byte	0xff
	.zero		1


	//   ....[113]....
        /*0818*/ 	.word	0x0000b040
        /*081c*/ 	.word	0x00000000
        /*0820*/ 	.word	0x00000000
        /*0824*/ 	.short	0x010a
        /*0826*/ 	.byte	0xff
	.zero		1


	//   ....[114]....
        /*0828*/ 	.word	0x0000b090
        /*082c*/ 	.word	0x00000000
        /*0830*/ 	.word	0x000000f0
        /*0834*/ 	.short	0x010a
        /*0836*/ 	.byte	0xff
	.zero		1


	//   ....[115]....
        /*0838*/ 	.word	0x0000b0f0
        /*083c*/ 	.word	0x00000000
        /*0840*/ 	.word	0x000000c0
        /*0844*/ 	.short	0x010a
        /*0846*/ 	.byte	0xff
	.zero		1


	//   ....[116]....
        /*0848*/ 	.word	0x0000b140
        /*084c*/ 	.word	0x00000000
        /*0850*/ 	.word	0x000000b0
        /*0854*/ 	.short	0x010a
        /*0856*/ 	.byte	0xff
	.zero		1


	//   ....[117]....
        /*0858*/ 	.word	0x0000b1a0
        /*085c*/ 	.word	0x00000000
        /*0860*/ 	.word	0x000000c0
        /*0864*/ 	.short	0x010a
        /*0866*/ 	.byte	0xff
	.zero		1


	//   ....[118]....
        /*0868*/ 	.word	0x0000b1f0
        /*086c*/ 	.word	0x00000000
        /*0870*/ 	.word	0x000000b0
        /*0874*/ 	.short	0x010a
        /*0876*/ 	.byte	0xff
	.zero		1


	//   ....[119]....
        /*0878*/ 	.word	0x0000b250
        /*087c*/ 	.word	0x00000003
        /*0880*/ 	.word	0x000000e0
        /*0884*/ 	.short	0x010a
        /*0886*/ 	.byte	0xff
	.zero		1


	//   ....[120]....
        /*0888*/ 	.word	0x0000b2b0
        /*088c*/ 	.word	0x00000000
        /*0890*/ 	.word	0x00000000
        /*0894*/ 	.short	0x010a
        /*0896*/ 	.byte	0xff
	.zero		1


	//   ....[121]....
        /*0898*/ 	.word	0x0000b310
        /*089c*/ 	.word	0x00000000
        /*08a0*/ 	.word	0x00000000
        /*08a4*/ 	.short	0x010a
        /*08a6*/ 	.byte	0xff
	.zero		1


	//   ....[122]....
        /*08a8*/ 	.word	0x0000b370
        /*08ac*/ 	.word	0x00000000
        /*08b0*/ 	.word	0x00000000
        /*08b4*/ 	.short	0x010a
        /*08b6*/ 	.byte	0xff
	.zero		1


	//   ....[123]....
        /*08b8*/ 	.word	0x0000b3c0
        /*08bc*/ 	.word	0x00000000
        /*08c0*/ 	.word	0x000000b0
        /*08c4*/ 	.short	0x010a
        /*08c6*/ 	.byte	0xff
	.zero		1


	//   ....[124]....
        /*08c8*/ 	.word	0x0000b420
        /*08cc*/ 	.word	0x00000000
        /*08d0*/ 	.word	0x000000a8
        /*08d4*/ 	.short	0x010a
        /*08d6*/ 	.byte	0xff
	.zero		1


	//   ....[125]....
        /*08d8*/ 	.word	0x0000b480
        /*08dc*/ 	.word	0x00000003
        /*08e0*/ 	.word	0x00000080
        /*08e4*/ 	.short	0x010a
        /*08e6*/ 	.byte	0xff
	.zero		1


	//   ....[126]....
        /*08e8*/ 	.word	0x0000b4e0
        /*08ec*/ 	.word	0x00000003
        /*08f0*/ 	.word	0x00000088
        /*08f4*/ 	.short	0x010a
        /*08f6*/ 	.byte	0xff
	.zero		1


	//   ....[127]....
        /*08f8*/ 	.word	0x0000b540
        /*08fc*/ 	.word	0x00000003
        /*0900*/ 	.word	0x00000090
        /*0904*/ 	.short	0x010a
        /*0906*/ 	.byte	0xff
	.zero		1


	//   ....[128]....
        /*0908*/ 	.word	0x0000b5a0
        /*090c*/ 	.word	0x00000003
        /*0910*/ 	.word	0x00000098
        /*0914*/ 	.short	0x010a
        /*0916*/ 	.byte	0xff
	.zero		1


	//   ....[129]....
        /*0918*/ 	.word	0x0000b600
        /*091c*/ 	.word	0x00000000
        /*0920*/ 	.word	0x00000080
        /*0924*/ 	.short	0x010a
        /*0926*/ 	.byte	0xff
	.zero		1


	//   ....[130]....
        /*0928*/ 	.word	0x0000b660
        /*092c*/ 	.word	0x00000000
        /*0930*/ 	.word	0x00000088
        /*0934*/ 	.short	0x010a
        /*0936*/ 	.byte	0xff
	.zero		1


	//   ....[131]....
        /*0938*/ 	.word	0x0000b6c0
        /*093c*/ 	.word	0x00000000
        /*0940*/ 	.word	0x00000090
        /*0944*/ 	.short	0x010a
        /*0946*/ 	.byte	0xff
	.zero		1


	//   ....[132]....
        /*0948*/ 	.word	0x0000b710
        /*094c*/ 	.word	0x00000000
        /*0950*/ 	.word	0x000000b0
        /*0954*/ 	.short	0x010a
        /*0956*/ 	.byte	0xff
	.zero		1


	//   ....[133]....
        /*0958*/ 	.word	0x0000b770
        /*095c*/ 	.word	0x00000003
        /*0960*/ 	.word	0x00000060
        /*0964*/ 	.short	0x010a
        /*0966*/ 	.byte	0xff
	.zero		1


	//   ....[134]....
        /*0968*/ 	.word	0x0000b7c0
        /*096c*/ 	.word	0x00000057
        /*0970*/ 	.word	0x000000d0
        /*0974*/ 	.short	0x010a
        /*0976*/ 	.byte	0xff
	.zero		1


	//   ....[135]....
        /*0978*/ 	.word	0x0000b810
        /*097c*/ 	.word	0x00000003
        /*0980*/ 	.word	0x00000060
        /*0984*/ 	.short	0x010a
        /*0986*/ 	.byte	0xff
	.zero		1


	//   ....[136]....
        /*0988*/ 	.word	0x0000b860
        /*098c*/ 	.word	0x00000000
        /*0990*/ 	.word	0x00000060
        /*0994*/ 	.short	0x010a
        /*0996*/ 	.byte	0xff
	.zero		1


	//   ....[137]....
        /*0998*/ 	.word	0x0000b8b0
        /*099c*/ 	.word	0x00000003
        /*09a0*/ 	.word	0x00000060
        /*09a4*/ 	.short	0x010a
        /*09a6*/ 	.byte	0xff
	.zero		1


	//----- nvinfo : EIATTR_NUM_MBARRIERS
	.align		4
.L_47:
        /*09a8*/ 	.byte	0x03, 0x38
        /*09aa*/ 	.short	0x0022


	//----- nvinfo : EIATTR_EXIT_INSTR_OFFSETS
	.align		4
        /*09ac*/ 	.byte	0x04, 0x1c
        /*09ae*/ 	.short	(.L_49 - .L_48)


	//   ....[0]....
.L_48:
        /*09b0*/ 	.word	0x00002630


	//   ....[1]....
        /*09b4*/ 	.word	0x00002b20


	//   ....[2]....
        /*09b8*/ 	.word	0x00002b80


	//   ....[3]....
        /*09bc*/ 	.word	0x00003880


	//   ....[4]....
        /*09c0*/ 	.word	0x000048e0


	//   ....[5]....
        /*09c4*/ 	.word	0x00004920


	//   ....[6]....
        /*09c8*/ 	.word	0x0000ac20


	//   ....[7]....
        /*09cc*/ 	.word	0x0000aca0


	//   ....[8]....
        /*09d0*/ 	.word	0x0000acd0


	//   ....[9]....
        /*09d4*/ 	.word	0x0000ad40


	//----- nvinfo : EIATTR_MAX_THREADS
	.align		4
.L_49:
        /*09d8*/ 	.byte	0x04, 0x05
        /*09da*/ 	.short	(.L_51 - .L_50)
.L_50:
        /*09dc*/ 	.word	0x00000100
        /*09e0*/ 	.word	0x00000001
        /*09e4*/ 	.word	0x00000001


	//----- nvinfo : EIATTR_CRS_STACK_SIZE
	.align		4
.L_51:
        /*09e8*/ 	.byte	0x04, 0x1e
        /*09ea*/ 	.short	(.L_53 - .L_52)
.L_52:
        /*09ec*/ 	.word	0x00000000


	//----- nvinfo : EIATTR_CBANK_PARAM_SIZE
	.align		4
.L_53:
        /*09f0*/ 	.byte	0x03, 0x19
        /*09f2*/ 	.short	0x0800


	//----- nvinfo : EIATTR_PARAM_CBANK
	.align		4
        /*09f4*/ 	.byte	0x04, 0x0a
        /*09f6*/ 	.short	(.L_55 - .L_54)
	.align		4
.L_54:
        /*09f8*/ 	.word	index@(.nv.constant0._ZN7cutlass13device_kernelINS_4gemm6kernel13GemmUniversalIN4cute5tupleIJiiiiEEENS1_10collective13CollectiveMmaINS1_35MainloopSm100TmaUmmaWarpSpecializedILi6ELi2ELi2ENS5_IJNS4_1CILi1EEESB_SB_EEEEENS5_IJNSA_ILi128EEENSA_ILi256EEENSA_ILi32EEEEEENS_6half_tENS5_IJlSB_lEEESI_SJ_NS4_8TiledMMAINS4_8MMA_AtomIJNS4_20SM100_MMA_F16BF16_SSISI_SI_fLi128ELi256ELNS4_4UMMA5MajorE0ELSO_0ELNSN_7ScaleInE0ELSP_0EEEEEENS4_6LayoutISC_NS5_IJNSA_ILi0EEEST_ST_EEEEENS5_IJNS4_10UnderscoreESW_SW_EEEEENS4_13SM90_TMA_LOADENS4_14ComposedLayoutINS4_7SwizzleILi2ELi4ELi3EEENS4_18smem_ptr_flag_bitsILi16EEENSS_INS5_IJNSA_ILi8EEESG_EEENS5_IJSG_SB_EEEEEEEvNS4_8identityESZ_S19_vS1A_EENS_8epilogue10collective18CollectiveEpilogueINS1C_23Sm100TmaWarpSpecializedILi4ELi2ELi64ELb1ELb0EEEJSH_NS5_IJNSS_ISE_SB_EENSS_INSA_ILi64EEESB_EEEEESI_SJ_SI_SJ_NS1C_6fusion15FusionCallbacksIS1G_NS1L_17LinearCombinationISI_fSI_fLNS_15FloatRoundStyleE2EEESH_S1K_JEEENS4_5SM1004TMEM4LOAD26SM100_TMEM_LOAD_32dp32b64xESZ_NS10_INS11_ILi3ELi4ELi3EEES14_NSS_INS5_IJS15_S1I_EEENS5_IJS1I_SB_EEEEEEENS4_39AutoVectorizingCopyWithAssumedAlignmentILi128EEENS4_14SM90_TMA_STOREES1Z_S21_S21_EEEvvEEEEvNT_6ParamsE)
        /*09fc*/ 	.short	0x0380
        /*09fe*/ 	.short	0x0800


	//----- nvinfo : EIATTR_SW_WAR
	.align		4
.L_55:
        /*0a00*/ 	.byte	0x04, 0x36
        /*0a02*/ 	.short	(.L_57 - .L_56)
.L_56:
        /*0a04*/ 	.word	0x00000008
.L_57:


//--------------------- .nv.callgraph             --------------------------
	.section	.nv.callgraph,"",@"SHT_CUDA_CALLGRAPH"
	.align	4
	.sectionentsize	8
	.align		4
        /*0000*/ 	.word	0x00000000
	.align		4
        /*0004*/ 	.word	0xffffffff
	.align		4
        /*0008*/ 	.word	index@(_ZN7cutlass13device_kernelINS_4gemm6kernel13GemmUniversalIN4cute5tupleIJiiiiEEENS1_10collective13CollectiveMmaINS1_35MainloopSm100TmaUmmaWarpSpecializedILi6ELi2ELi2ENS5_IJNS4_1CILi1EEESB_SB_EEEEENS5_IJNSA_ILi128EEENSA_ILi256EEENSA_ILi32EEEEEENS_6half_tENS5_IJlSB_lEEESI_SJ_NS4_8TiledMMAINS4_8MMA_AtomIJNS4_20SM100_MMA_F16BF16_SSISI_SI_fLi128ELi256ELNS4_4UMMA5MajorE0ELSO_0ELNSN_7ScaleInE0ELSP_0EEEEEENS4_6LayoutISC_NS5_IJNSA_ILi0EEEST_ST_EEEEENS5_IJNS4_10UnderscoreESW_SW_EEEEENS4_13SM90_TMA_LOADENS4_14ComposedLayoutINS4_7SwizzleILi2ELi4ELi3EEENS4_18smem_ptr_flag_bitsILi16EEENSS_INS5_IJNSA_ILi8EEESG_EEENS5_IJSG_SB_EEEEEEEvNS4_8identityESZ_S19_vS1A_EENS_8epilogue10collective18CollectiveEpilogueINS1C_23Sm100TmaWarpSpecializedILi4ELi2ELi64ELb1ELb0EEEJSH_NS5_IJNSS_ISE_SB_EENSS_INSA_ILi64EEESB_EEEEESI_SJ_SI_SJ_NS1C_6fusion15FusionCallbacksIS1G_NS1L_17LinearCombinationISI_fSI_fLNS_15FloatRoundStyleE2EEESH_S1K_JEEENS4_5SM1004TMEM4LOAD26SM100_TMEM_LOAD_32dp32b64xESZ_NS10_INS11_ILi3ELi4ELi3EEES14_NSS_INS5_IJS15_S1I_EEENS5_IJS1I_SB_EEEEEEENS4_39AutoVectorizingCopyWithAssumedAlignmentILi128EEENS4_14SM90_TMA_STOREES1Z_S21_S21_EEEvvEEEEvNT_6ParamsE)
	.align		4
        /*000c*/ 	.word	index@(__assertfail)
	.align		4
        /*0010*/ 	.word	0x00000000
	.align		4
        /*0014*/ 	.word	0xfffffffe
	.align		4
        /*0018*/ 	.word	0x00000000
	.align		4
        /*001c*/ 	.word	0xfffffffd
	.align		4
        /*0020*/ 	.word	0x00000000
	.align		4
        /*0024*/ 	.word	0xfffffffc


//--------------------- .nv.constant4             --------------------------
	.section	.nv.constant4,"a",@progbits
	.align	8
	.align		8
.nv.constant4:
        /*0000*/ 	.dword	__assertfail
	.align		8
        /*0008*/ 	.dword	__unnamed_1
	.align		8
        /*0010*/ 	.dword	__unnamed_2
	.align		8
        /*0018*/ 	.dword	_ZN39_INTERNAL_bccf8fe1_4_k_cu_ea7b2877_99294cuda3std3__45__cpo5beginE
	.align		8
        /*0020*/ 	.dword	_ZN39_INTERNAL_bccf8fe1_4_k_cu_ea7b2877_99294cuda3std3__45__cpo3endE
	.align		8
        /*0028*/ 	.dword	_ZN39_INTERNAL_bccf8fe1_4_k_cu_ea7b2877_99294cuda3std3__45__cpo6cbeginE
	.align		8
        /*0030*/ 	.dword	_ZN39_INTERNAL_bccf8fe1_4_k_cu_ea7b2877_99294cuda3std3__45__cpo4cendE
	.align		8
        /*0038*/ 	.dword	_ZN39_INTERNAL_bccf8fe1_4_k_cu_ea7b2877_99294cuda3std3__441_GLOBAL__N__bccf8fe1_4_k_cu_ea7b2877_99296ignoreE
	.align		8
        /*0040*/ 	.dword	_ZN39_INTERNAL_bccf8fe1_4_k_cu_ea7b2877_99294cuda3std3__419piecewise_constructE
	.align		8
        /*0048*/ 	.dword	_ZN39_INTERNAL_bccf8fe1_4_k_cu_ea7b2877_99294cuda3std3__48in_placeE
	.align		8
        /*0050*/ 	.dword	_ZN39_INTERNAL_bccf8fe1_4_k_cu_ea7b2877_99294cuda3std6ranges3__45__cpo4swapE
	.align		8
        /*0058*/ 	.dword	_ZN39_INTERNAL_bccf8fe1_4_k_cu_ea7b2877_99294cuda3std6ranges3__45__cpo9iter_moveE
	.align		8
        /*0060*/ 	.dword	_ZN39_INTERNAL_bccf8fe1_4_k_cu_ea7b2877_99294cute7productE
	.align		8
        /*0068*/ 	.dword	_ZN39_INTERNAL_bccf8fe1_4_k_cu_ea7b2877_99294cute1_E
	.align		8
        /*0070*/ 	.dword	$str$25
	.align		8
        /*0078*/ 	.dword	$str$26
	.align		8
        /*0080*/ 	.dword	$str$27
	.align		8
        /*0088*/ 	.dword	$str$28


//--------------------- .text._ZN7cutlass13device_kernelINS_4gemm6kernel13GemmUniversalIN4cute5tupleIJiiiiEEENS1_10collective13CollectiveMmaINS1_35MainloopSm100TmaUmmaWarpSpecializedILi6ELi2ELi2ENS5_IJNS4_1CILi1EEESB_SB_EEEEENS5_IJNSA_ILi128EEENSA_ILi256EEENSA_ILi32EEEEEENS_6half_tENS5_IJlSB_lEEESI_SJ_NS4_8TiledMMAINS4_8MMA_AtomIJNS4_20SM100_MMA_F16BF16_SSISI_SI_fLi128ELi256ELNS4_4UMMA5MajorE0ELSO_0ELNSN_7ScaleInE0ELSP_0EEEEEENS4_6LayoutISC_NS5_IJNSA_ILi0EEEST_ST_EEEEENS5_IJNS4_10UnderscoreESW_SW_EEEEENS4_13SM90_TMA_LOADENS4_14ComposedLayoutINS4_7SwizzleILi2ELi4ELi3EEENS4_18smem_ptr_flag_bitsILi16EEENSS_INS5_IJNSA_ILi8EEESG_EEENS5_IJSG_SB_EEEEEEEvNS4_8identityESZ_S19_vS1A_EENS_8epilogue10collective18CollectiveEpilogueINS1C_23Sm100TmaWarpSpecializedILi4ELi2ELi64ELb1ELb0EEEJSH_NS5_IJNSS_ISE_SB_EENSS_INSA_ILi64EEESB_EEEEESI_SJ_SI_SJ_NS1C_6fusion15FusionCallbacksIS1G_NS1L_17LinearCombinationISI_fSI_fLNS_15FloatRoundStyleE2EEESH_S1K_JEEENS4_5SM1004TMEM4LOAD26SM100_TMEM_LOAD_32dp32b64xESZ_NS10_INS11_ILi3ELi4ELi3EEES14_NSS_INS5_IJS15_S1I_EEENS5_IJS1I_SB_EEEEEEENS4_39AutoVectorizingCopyWithAssumedAlignmentILi128EEENS4_14SM90_TMA_STOREES1Z_S21_S21_EEEvvEEEEvNT_6ParamsE --------------------------
	.section	.text._ZN7cutlass13device_kernelINS_4gemm6kernel13GemmUniversalIN4cute5tupleIJiiiiEEENS1_10collective13CollectiveMmaINS1_35MainloopSm100TmaUmmaWarpSpecializedILi6ELi2ELi2ENS5_IJNS4_1CILi1EEESB_SB_EEEEENS5_IJNSA_ILi128EEENSA_ILi256EEENSA_ILi32EEEEEENS_6half_tENS5_IJlSB_lEEESI_SJ_NS4_8TiledMMAINS4_8MMA_AtomIJNS4_20SM100_MMA_F16BF16_SSISI_SI_fLi128ELi256ELNS4_4UMMA5MajorE0ELSO_0ELNSN_7ScaleInE0ELSP_0EEEEEENS4_6LayoutISC_NS5_IJNSA_ILi0EEEST_ST_EEEEENS5_IJNS4_10UnderscoreESW_SW_EEEEENS4_13SM90_TMA_LOADENS4_14ComposedLayoutINS4_7SwizzleILi2ELi4ELi3EEENS4_18smem_ptr_flag_bitsILi16EEENSS_INS5_IJNSA_ILi8EEESG_EEENS5_IJSG_SB_EEEEEEEvNS4_8identityESZ_S19_vS1A_EENS_8epilogue10collective18CollectiveEpilogueINS1C_23Sm100TmaWarpSpecializedILi4ELi2ELi64ELb1ELb0EEEJSH_NS5_IJNSS_ISE_SB_EENSS_INSA_ILi64EEESB_EEEEESI_SJ_SI_SJ_NS1C_6fusion15FusionCallbacksIS1G_NS1L_17LinearCombinationISI_fSI_fLNS_15FloatRoundStyleE2EEESH_S1K_JEEENS4_5SM1004TMEM4LOAD26SM100_TMEM_LOAD_32dp32b64xESZ_NS10_INS11_ILi3ELi4ELi3EEES14_NSS_INS5_IJS15_S1I_EEENS5_IJS1I_SB_EEEEEEENS4_39AutoVectorizingCopyWithAssumedAlignmentILi128EEENS4_14SM90_TMA_STOREES1Z_S21_S21_EEEvvEEEEvNT_6ParamsE,"ax",@progbits
	.align	128
.text._ZN7cutlass13device_kernelINS_4gemm6kernel13GemmUniversalIN4cute5tupleIJiiiiEEENS1_10collective13CollectiveMmaINS1_35MainloopSm100TmaUmmaWarpSpecializedILi6ELi2ELi2ENS5_IJNS4_1CILi1EEESB_SB_EEEEENS5_IJNSA_ILi128EEENSA_ILi256EEENSA_ILi32EEEEEENS_6half_tENS5_IJlSB_lEEESI_SJ_NS4_8TiledMMAINS4_8MMA_AtomIJNS4_20SM100_MMA_F16BF16_SSISI_SI_fLi128ELi256ELNS4_4UMMA5MajorE0ELSO_0ELNSN_7ScaleInE0ELSP_0EEEEEENS4_6LayoutISC_NS5_IJNSA_ILi0EEEST_ST_EEEEENS5_IJNS4_10UnderscoreESW_SW_EEEEENS4_13SM90_TMA_LOADENS4_14ComposedLayoutINS4_7SwizzleILi2ELi4ELi3EEENS4_18smem_ptr_flag_bitsILi16EEENSS_INS5_IJNSA_ILi8EEESG_EEENS5_IJSG_SB_EEEEEEEvNS4_8identityESZ_S19_vS1A_EENS_8epilogue10collective18CollectiveEpilogueINS1C_23Sm100TmaWarpSpecializedILi4ELi2ELi64ELb1ELb0EEEJSH_NS5_IJNSS_ISE_SB_EENSS_INSA_ILi64EEESB_EEEEESI_SJ_SI_SJ_NS1C_6fusion15FusionCallbacksIS1G_NS1L_17LinearCombinationISI_fSI_fLNS_15FloatRoundStyleE2EEESH_S1K_JEEENS4_5SM1004TMEM4LOAD26SM100_TMEM_LOAD_32dp32b64xESZ_NS10_INS11_ILi3ELi4ELi3EEES14_NSS_INS5_IJS15_S1I_EEENS5_IJS1I_SB_EEEEEEENS4_39AutoVectorizingCopyWithAssumedAlignmentILi128EEENS4_14SM90_TMA_STOREES1Z_S21_S21_EEEvvEEEEvNT_6ParamsE:
        .type           _ZN7cutlass13device_kernelINS_4gemm6kernel13GemmUniversalIN4cute5tupleIJiiiiEEENS1_10collective13CollectiveMmaINS1_35MainloopSm100TmaUmmaWarpSpecializedILi6ELi2ELi2ENS5_IJNS4_1CILi1EEESB_SB_EEEEENS5_IJNSA_ILi128EEENSA_ILi256EEENSA_ILi32EEEEEENS_6half_tENS5_IJlSB_lEEESI_SJ_NS4_8TiledMMAINS4_8MMA_AtomIJNS4_20SM100_MMA_F16BF16_SSISI_SI_fLi128ELi256ELNS4_4UMMA5MajorE0ELSO_0ELNSN_7ScaleInE0ELSP_0EEEEEENS4_6LayoutISC_NS5_IJNSA_ILi0EEEST_ST_EEEEENS5_IJNS4_10UnderscoreESW_SW_EEEEENS4_13SM90_TMA_LOADENS4_14ComposedLayoutINS4_7SwizzleILi2ELi4ELi3EEENS4_18smem_ptr_flag_bitsILi16EEENSS_INS5_IJNSA_ILi8EEESG_EEENS5_IJSG_SB_EEEEEEEvNS4_8identityESZ_S19_vS1A_EENS_8epilogue10collective18CollectiveEpilogueINS1C_23Sm100TmaWarpSpecializedILi4ELi2ELi64ELb1ELb0EEEJSH_NS5_IJNSS_ISE_SB_EENSS_INSA_ILi64EEESB_EEEEESI_SJ_SI_SJ_NS1C_6fusion15FusionCallbacksIS1G_NS1L_17LinearCombinationISI_fSI_fLNS_15FloatRoundStyleE2EEESH_S1K_JEEENS4_5SM1004TMEM4LOAD26SM100_TMEM_LOAD_32dp32b64xESZ_NS10_INS11_ILi3ELi4ELi3EEES14_NSS_INS5_IJS15_S1I_EEENS5_IJS1I_SB_EEEEEEENS4_39AutoVectorizingCopyWithAssumedAlignmentILi128EEENS4_14SM90_TMA_STOREES1Z_S21_S21_EEEvvEEEEvNT_6ParamsE,@function
        .size           _ZN7cutlass13device_kernelINS_4gemm6kernel13GemmUniversalIN4cute5tupleIJiiiiEEENS1_10collective13CollectiveMmaINS1_35MainloopSm100TmaUmmaWarpSpecializedILi6ELi2ELi2ENS5_IJNS4_1CILi1EEESB_SB_EEEEENS5_IJNSA_ILi128EEENSA_ILi256EEENSA_ILi32EEEEEENS_6half_tENS5_IJlSB_lEEESI_SJ_NS4_8TiledMMAINS4_8MMA_AtomIJNS4_20SM100_MMA_F16BF16_SSISI_SI_fLi128ELi256ELNS4_4UMMA5MajorE0ELSO_0ELNSN_7ScaleInE0ELSP_0EEEEEENS4_6LayoutISC_NS5_IJNSA_ILi0EEEST_ST_EEEEENS5_IJNS4_10UnderscoreESW_SW_EEEEENS4_13SM90_TMA_LOADENS4_14ComposedLayoutINS4_7SwizzleILi2ELi4ELi3EEENS4_18smem_ptr_flag_bitsILi16EEENSS_INS5_IJNSA_ILi8EEESG_EEENS5_IJSG_SB_EEEEEEEvNS4_8identityESZ_S19_vS1A_EENS_8epilogue10collective18CollectiveEpilogueINS1C_23Sm100TmaWarpSpecializedILi4ELi2ELi64ELb1ELb0EEEJSH_NS5_IJNSS_ISE_SB_EENSS_INSA_ILi64EEESB_EEEEESI_SJ_SI_SJ_NS1C_6fusion15FusionCallbacksIS1G_NS1L_17LinearCombinationISI_fSI_fLNS_15FloatRoundStyleE2EEESH_S1K_JEEENS4_5SM1004TMEM4LOAD26SM100_TMEM_LOAD_32dp32b64xESZ_NS10_INS11_ILi3ELi4ELi3EEES14_NSS_INS5_IJS15_S1I_EEENS5_IJS1I_SB_EEEEEEENS4_39AutoVectorizingCopyWithAssumedAlignmentILi128EEENS4_14SM90_TMA_STOREES1Z_S21_S21_EEEvvEEEEvNT_6ParamsE,(.L_x_176 - _ZN7cutlass13device_kernelINS_4gemm6kernel13GemmUniversalIN4cute5tupleIJiiiiEEENS1_10collective13CollectiveMmaINS1_35MainloopSm100TmaUmmaWarpSpecializedILi6ELi2ELi2ENS5_IJNS4_1CILi1EEESB_SB_EEEEENS5_IJNSA_ILi128EEENSA_ILi256EEENSA_ILi32EEEEEENS_6half_tENS5_IJlSB_lEEESI_SJ_NS4_8TiledMMAINS4_8MMA_AtomIJNS4_20SM100_MMA_F16BF16_SSISI_SI_fLi128ELi256ELNS4_4UMMA5MajorE0ELSO_0ELNSN_7ScaleInE0ELSP_0EEEEEENS4_6LayoutISC_NS5_IJNSA_ILi0EEEST_ST_EEEEENS5_IJNS4_10UnderscoreESW_SW_EEEEENS4_13SM90_TMA_LOADENS4_14ComposedLayoutINS4_7SwizzleILi2ELi4ELi3EEENS4_18smem_ptr_flag_bitsILi16EEENSS_INS5_IJNSA_ILi8EEESG_EEENS5_IJSG_SB_EEEEEEEvNS4_8identityESZ_S19_vS1A_EENS_8epilogue10collective18CollectiveEpilogueINS1C_23Sm100TmaWarpSpecializedILi4ELi2ELi64ELb1ELb0EEEJSH_NS5_IJNSS_ISE_SB_EENSS_INSA_ILi64EEESB_EEEEESI_SJ_SI_SJ_NS1C_6fusion15FusionCallbacksIS1G_NS1L_17LinearCombinationISI_fSI_fLNS_15FloatRoundStyleE2EEESH_S1K_JEEENS4_5SM1004TMEM4LOAD26SM100_TMEM_LOAD_32dp32b64xESZ_NS10_INS11_ILi3ELi4ELi3EEES14_NSS_INS5_IJS15_S1I_EEENS5_IJS1I_SB_EEEEEEENS4_39AutoVectorizingCopyWithAssumedAlignmentILi128EEENS4_14SM90_TMA_STOREES1Z_S21_S21_EEEvvEEEEvNT_6ParamsE)
        .other          _ZN7cutlass13device_kernelINS_4gemm6kernel13GemmUniversalIN4cute5tupleIJiiiiEEENS1_10collective13CollectiveMmaINS1_35MainloopSm100TmaUmmaWarpSpecializedILi6ELi2ELi2ENS5_IJNS4_1CILi1EEESB_SB_EEEEENS5_IJNSA_ILi128EEENSA_ILi256EEENSA_ILi32EEEEEENS_6half_tENS5_IJlSB_lEEESI_SJ_NS4_8TiledMMAINS4_8MMA_AtomIJNS4_20SM100_MMA_F16BF16_SSISI_SI_fLi128ELi256ELNS4_4UMMA5MajorE0ELSO_0ELNSN_7ScaleInE0ELSP_0EEEEEENS4_6LayoutISC_NS5_IJNSA_ILi0EEEST_ST_EEEEENS5_IJNS4_10UnderscoreESW_SW_EEEEENS4_13SM90_TMA_LOADENS4_14ComposedLayoutINS4_7SwizzleILi2ELi4ELi3EEENS4_18smem_ptr_flag_bitsILi16EEENSS_INS5_IJNSA_ILi8EEESG_EEENS5_IJSG_SB_EEEEEEEvNS4_8identityESZ_S19_vS1A_EENS_8epilogue10collective18CollectiveEpilogueINS1C_23Sm100TmaWarpSpecializedILi4ELi2ELi64ELb1ELb0EEEJSH_NS5_IJNSS_ISE_SB_EENSS_INSA_ILi64EEESB_EEEEESI_SJ_SI_SJ_NS1C_6fusion15FusionCallbacksIS1G_NS1L_17LinearCombinationISI_fSI_fLNS_15FloatRoundStyleE2EEESH_S1K_JEEENS4_5SM1004TMEM4LOAD26SM100_TMEM_LOAD_32dp32b64xESZ_NS10_INS11_ILi3ELi4ELi3EEES14_NSS_INS5_IJS15_S1I_EEENS5_IJS1I_SB_EEEEEEENS4_39AutoVectorizingCopyWithAssumedAlignmentILi128EEENS4_14SM90_TMA_STOREES1Z_S21_S21_EEEvvEEEEvNT_6ParamsE,@"STO_CUDA_ENTRY STV_DEFAULT"
_ZN7cutlass13device_kernelINS_4gemm6kernel13GemmUniversalIN4cute5tupleIJiiiiEEENS1_10collective13CollectiveMmaINS1_35MainloopSm100TmaUmmaWarpSpecializedILi6ELi2ELi2ENS5_IJNS4_1CILi1EEESB_SB_EEEEENS5_IJNSA_ILi128EEENSA_ILi256EEENSA_ILi32EEEEEENS_6half_tENS5_IJlSB_lEEESI_SJ_NS4_8TiledMMAINS4_8MMA_AtomIJNS4_20SM100_MMA_F16BF16_SSISI_SI_fLi128ELi256ELNS4_4UMMA5MajorE0ELSO_0ELNSN_7ScaleInE0ELSP_0EEEEEENS4_6LayoutISC_NS5_IJNSA_ILi0EEEST_ST_EEEEENS5_IJNS4_10UnderscoreESW_SW_EEEEENS4_13SM90_TMA_LOADENS4_14ComposedLayoutINS4_7SwizzleILi2ELi4ELi3EEENS4_18smem_ptr_flag_bitsILi16EEENSS_INS5_IJNSA_ILi8EEESG_EEENS5_IJSG_SB_EEEEEEEvNS4_8identityESZ_S19_vS1A_EENS_8epilogue10collective18CollectiveEpilogueINS1C_23Sm100TmaWarpSpecializedILi4ELi2ELi64ELb1ELb0EEEJSH_NS5_IJNSS_ISE_SB_EENSS_INSA_ILi64EEESB_EEEEESI_SJ_SI_SJ_NS1C_6fusion15FusionCallbacksIS1G_NS1L_17LinearCombinationISI_fSI_fLNS_15FloatRoundStyleE2EEESH_S1K_JEEENS4_5SM1004TMEM4LOAD26SM100_TMEM_LOAD_32dp32b64xESZ_NS10_INS11_ILi3ELi4ELi3EEES14_NSS_INS5_IJS15_S1I_EEENS5_IJS1I_SB_EEEEEEENS4_39AutoVectorizingCopyWithAssumedAlignmentILi128EEENS4_14SM90_TMA_STOREES1Z_S21_S21_EEEvvEEEEvNT_6ParamsE:
[----:B------:R-:W1:Y:S01]  /*0000*/  LDC R1, c[0x0][0x37c] ;  /* 0x0000df00ff017b82 */ /* 0x000e620000000800 */
[----:B------:R-:W2:Y:S01]  /*0010*/  S2R R170, SR_TID.X ;  /* 0x0000000000aa7919 */ /* 0x000ea20000002100 */
[----:B------:R-:W3:Y:S01]  /*0020*/  LDCU.64 UR4, c[0x0][0x890] ;  /* 0x00011200ff0477ac */ /* 0x000ee20008000a00 */
[----:B------:R-:W-:Y:S02]  /*0030*/  PRMT R155, RZ, 0x7610, R155 ;  /* 0x00007610ff9b7816 */ /* 0x000fe4000000009b */
[----:B------:R-:W-:Y:S01]  /*0040*/  ELECT P5, URZ, PT ;  /* 0x0000000000ff782f */ /* 0x000fe200038a0000 */
[----:B------:R-:W4:Y:S01]  /*0050*/  LDCU.64 UR46, c[0x0][0x358] ;  /* 0x00006b00ff2e77ac */ /* 0x000f220008000a00 */
[----:B---3--:R-:W-:-:S04]  /*0060*/  UISETP.NE.U32.AND UP0, UPT, UR4, URZ, UPT ;  /* 0x000000ff0400728c */ /* 0x008fc8000bf05070 */
[----:B------:R-:W-:Y:S01]  /*0070*/  UISETP.NE.AND.EX UP0, UPT, UR5, URZ, UPT, UP0 ;  /* 0x000000ff0500728c */ /* 0x000fe2000bf05300 */
[----:B--2---:R-:W-:-:S05]  /*0080*/  SHF.R.U32.HI R162, RZ, 0x5, R170 ;  /* 0x00000005ffa27819 */ /* 0x004fca00000116aa */
[----:B------:R-:W2:Y:S02]  /*0090*/  SHFL.IDX PT, R0, R162, RZ, 0x1f ;  /* 0x00001fffa2007589 */ /* 0x000ea400000e0000 */
[----:B--2---:R-:W-:Y:S01]  /*00a0*/  R2UR UR8, R0 ;  /* 0x00000000000872ca */ /* 0x004fe200000e0000 */
[----:B-1--4-:R-:W-:-:S14]  /*00b0*/  BRA.U UP0, `(.L_x_0) ;  /* 0x00000001002c7547 */ /* 0x012fdc000b800000 */
[----:B------:R-:W1:Y:S02]  /*00c0*/  LDCU.64 UR6, c[0x0][0x888] ;  /* 0x00011100ff0677ac */ /* 0x000e640008000a00 */
[----:B-1----:R-:W-:-:S04]  /*00d0*/  UISETP.NE.U32.AND UP0, UPT, UR6, URZ, UPT ;  /* 0x000000ff0600728c */ /* 0x002fc8000bf05070 */
[----:B------:R-:W-:-:S09]  /*00e0*/  UISETP.NE.AND.EX UP0, UPT, UR7, URZ, UPT, UP0 ;  /* 0x000000ff0700728c */ /* 0x000fd2000bf05300 */
[----:B------:R-:W-:Y:S05]  /*00f0*/  BRA.U !UP0, `(.L_x_1) ;  /* 0x0000000108107547 */ /* 0x000fea000b800000 */
[----:B------:R-:W1:Y:S02]  /*0100*/  LDC.64 R2, c[0x0][0x888] ;  /* 0x00022200ff027b82 */ /* 0x000e640000000a00 */
[----:B-1----:R1:W5:Y:S01]  /*0110*/  LDG.E R81, desc[UR46][R2.64] ;  /* 0x0000002e02517981 */ /* 0x002362000c1e1900 */
[----:B------:R-:W-:Y:S01]  /*0120*/  HFMA2 R155, -RZ, RZ, 0, 5.9604644775390625e-08 ;  /* 0x00000001ff9b7431 */ /* 0x000fe200000001ff */
[----:B------:R-:W-:Y:S05]  /*0130*/  BRA `(.L_x_0) ;  /* 0x00000000000c7947 */ /* 0x000fea0003800000 */
.L_x_1:
[----:B------:R-:W1:Y:S01]  /*0140*/  LDCU UR6, c[0x0][0x880] ;  /* 0x00011000ff0677ac */ /* 0x000e620008000800 */
[----:B------:R-:W-:Y:S01]  /*0150*/  HFMA2 R155, -RZ, RZ, 0, 5.9604644775390625e-08 ;  /* 0x00000001ff9b7431 */ /* 0x000fe200000001ff */
[----:B-1----:R-:W-:-:S07]  /*0160*/  MOV R81, UR6 ;  /* 0x0000000600517c02 */ /* 0x002fce0008000f00 */
.L_x_0:
[----:B------:R-:W2:Y:S02]  /*0170*/  LDCU.64 UR6, c[0x0][0x8b0] ;  /* 0x00011600ff0677ac */ /* 0x000ea40008000a00 */
[----:B--2---:R-:W-:-:S04]  /*0180*/  UISETP.NE.U32.AND UP0, UPT, UR6, URZ, UPT ;  /* 0x000000ff0600728c */ /* 0x004fc8000bf05070 */
[----:B------:R-:W-:-:S09]  /*0190*/  UISETP.NE.AND.EX UP0, UPT, UR7, URZ, UPT, UP0 ;  /* 0x000000ff0700728c */ /* 0x000fd2000bf05300 */
[----:B------:R-:W-:Y:S05]  /*01a0*/  BRA.U UP0, `(.L_x_2) ;  /* 0x0000000100247547 */ /* 0x000fea000b800000 */
[----:B------:R-:W2:Y:S02]  /*01b0*/  LDCU.64 UR6, c[0x0][0x8a8] ;  /* 0x00011500ff0677ac */ /* 0x000ea40008000a00 */
[----:B--2---:R-:W-:-:S04]  /*01c0*/  UISETP.NE.U32.AND UP0, UPT, UR6, URZ, UPT ;  /* 0x000000ff0600728c */ /* 0x004fc8000bf05070 */
[----:B------:R-:W-:-:S09]  /*01d0*/  UISETP.NE.AND.EX UP0, UPT, UR7, URZ, UPT, UP0 ;  /* 0x000000ff0700728c */ /* 0x000fd2000bf05300 */
[----:B------:R-:W-:Y:S05]  /*01e0*/  BRA.U !UP0, `(.L_x_3) ;  /* 0x00000001080c7547 */ /* 0x000fea000b800000 */
[----:B------:R-:W2:Y:S02]  /*01f0*/  LDC.64 R78, c[0x0][0x8a8] ;  /* 0x00022a00ff4e7b82 */ /* 0x000ea40000000a00 */
[----:B--2---:R2:W5:Y:S01]  /*0200*/  LDG.E R78, desc[UR46][R78.64] ;  /* 0x0000002e4e4e7981 */ /* 0x004562000c1e1900 */
[----:B------:R-:W-:Y:S05]  /*0210*/  BRA `(.L_x_2) ;  /* 0x0000000000087947 */ /* 0x000fea0003800000 */
.L_x_3:
[----:B------:R-:W2:Y:S02]  /*0220*/  LDCU UR6, c[0x0][0x8a0] ;  /* 0x00011400ff0677ac */ /* 0x000ea40008000800 */
[----:B--2---:R-:W-:Y:S02]  /*0230*/  MOV R78, UR6 ;  /* 0x00000006004e7c02 */ /* 0x004fe40008000f00 */
.L_x_2:
[----:B------:R-:W-:Y:S01]  /*0240*/  IMAD.U32 R0, RZ, RZ, UR8 ;  /* 0x00000008ff007e24 */ /* 0x000fe2000f8e00ff */
[----:B------:R-:W-:Y:S04]  /*0250*/  BSSY.RECONVERGENT B0, `(.L_x_4) ;  /* 0x000000c000007945 */ /* 0x000fe80003800200 */
[C---:B------:R-:W-:Y:S02]  /*0260*/  ISETP.NE.OR P1, PT, R0.reuse, 0x1, !P5 ;  /* 0x000000010000780c */ /* 0x040fe40006f25670 */
[----:B------:R-:W-:-:S11]  /*0270*/  ISETP.NE.OR P0, PT, R0, 0x3, !P5 ;  /* 0x000000030000780c */ /* 0x000fd60006f05670 */
[----:B------:R-:W-:Y:S05]  /*0280*/  @P1 BRA `(.L_x_5) ;  /* 0x0000000000201947 */ /* 0x000fea0003800000 */
[----:B------:R-:W3:Y:S02]  /*0290*/  LDCU.64 UR6, c[0x0][0x348] ;  /* 0x00006900ff0677ac */ /* 0x000ee40008000a00 */
[----:B---3--:R-:W-:Y:S02]  /*02a0*/  UIADD3 UR10, UP1, UPT, UR6, 0x80, URZ ;  /* 0x00000080060a7890 */ /* 0x008fe4000ff3e0ff */
[----:B------:R-:W-:Y:S02]  /*02b0*/  UIADD3 UR6, UP0, UPT, UR6, 0x180, URZ ;  /* 0x0000018006067890 */ /* 0x000fe4000ff1e0ff */
[----:B------:R-:W-:Y:S02]  /*02c0*/  UIADD3.X UR11, UPT, UPT, URZ, UR7, URZ, UP1, !UPT ;  /* 0x00000007ff0b7290 */ /* 0x000fe40008ffe4ff */
[----:B------:R-:W-:-:S07]  /*02d0*/  UIADD3.X UR7, UPT, UPT, URZ, UR7, URZ, UP0, !UPT ;  /* 0x00000007ff077290 */ /* 0x000fce00087fe4ff */
[----:B------:R3:W-:Y:S02]  /*02e0*/  UTMACCTL.PF [UR10] ;  /* 0x000000000a0079b9 */ /* 0x0007e40008040000 */
[----:B------:R3:W-:Y:S02]  /*02f0*/  UTMACCTL.PF [UR6] ;  /* 0x00000000060079b9 */ /* 0x0007e40008040000 */
[----:B---3--:R-:W-:Y:S01]  /*0300*/  NOP ;  /* 0x0000000000007918 */ /* 0x008fe20000000000 */
.L_x_5:
[----:B------:R-:W-:Y:S05]  /*0310*/  BSYNC.RECONVERGENT B0 ;  /* 0x0000000000007941 */ /* 0x000fea0003800200 */
.L_x_4:
[----:B------:R-:W-:Y:S04]  /*0320*/  BSSY.RECONVERGENT B0, `(.L_x_6) ;  /* 0x000000a000007945 */ /* 0x000fe80003800200 */
        /* <DEDUP_REMOVED lines=9> */
.L_x_7:
[----:B------:R-:W-:Y:S05]  /*03c0*/  BSYNC.RECONVERGENT B0 ;  /* 0x0000000000007941 */ /* 0x000fea0003800200 */
.L_x_6:
[----:B------:R-:W3:Y:S01]  /*03d0*/  LDCU.64 UR6, c[0x0][0x888] ;  /* 0x00011100ff0677ac */ /* 0x000ee20008000a00 */
[----:B------:R-:W-:Y:S02]  /*03e0*/  UISETP.EQ.U32.AND UP1, UPT, UR4, URZ, UPT ;  /* 0x000000ff0400728c */ /* 0x000fe4000bf22070 */
[----:B------:R-:W-:Y:S02]  /*03f0*/  UPLOP3.LUT UP2, UPT, UPT, UPT, UPT, 0x80, 0x8 ;  /* 0x000000000008789c */ /* 0x000fe40003f4f070 */
[----:B---3--:R-:W-:-:S04]  /*0400*/  UISETP.NE.U32.AND UP0, UPT, UR6, URZ, UPT ;  /* 0x000000ff0600728c */ /* 0x008fc8000bf05070 */
[----:B------:R-:W-:-:S04]  /*0410*/  UISETP.NE.AND.EX UP0, UPT, UR7, URZ, UPT, UP0 ;  /* 0x000000ff0700728c */ /* 0x000fc8000bf05300 */
[----:B------:R-:W-:-:S04]  /*0420*/  UISETP.EQ.OR.EX UP3, UPT, UR5, URZ, !UP0, UP1 ;  /* 0x000000ff0500728c */ /* 0x000fc8000c762710 */
[----:B------:R-:W-:-:S05]  /*0430*/  UP2UR UR50, UPR, URZ, 0x8 ;  /* 0x00000008ff327883 */ /* 0x000fca0008000000 */
[----:B------:R-:W-:Y:S07]  /*0440*/  BRA.U !UP3, `(.L_x_8) ;  /* 0x000000010b207547 */ /* 0x000fee000b800000 */
[----:B------:R-:W-:Y:S01]  /*0450*/  UISETP.NE.U32.AND UP2, UPT, UR4, URZ, UPT ;  /* 0x000000ff0400728c */ /* 0x000fe2000bf45070 */
[----:B-----5:R-:W-:Y:S01]  /*0460*/  FSETP.NEU.AND P0, PT, R81, RZ, PT ;  /* 0x000000ff5100720b */ /* 0x020fe20003f0d000 */
[----:B------:R-:W-:Y:S02]  /*0470*/  USEL UR4, URZ, 0xffffffff, UP0 ;  /* 0xffffffffff047887 */ /* 0x000fe40008000000 */
[----:B------:R-:W-:-:S10]  /*0480*/  UISETP.NE.AND.EX UP2, UPT, UR5, URZ, UPT, UP2 ;  /* 0x000000ff0500728c */ /* 0x000fd4000bf45320 */
[----:B------:R-:W-:Y:S01]  /*0490*/  VOTEU.ANY UP1, P0 ;  /* 0x0000000000ff7886 */ /* 0x000fe20000020100 */
[----:B------:R-:W-:-:S04]  /*04a0*/  @!UP2 USEL UR4, URZ, 0xffffffff, UP1 ;  /* 0xffffffffff04a887 */ /* 0x000fc80008800000 */
[----:B------:R-:W-:-:S04]  /*04b0*/  ULOP3.LUT UR4, UR4, 0x1, URZ, 0xc0, !UPT ;  /* 0x0000000104047892 */ /* 0x000fc8000f8ec0ff */
[----:B------:R-:W-:-:S11]  /*04c0*/  UISETP.NE.U32.AND UP2, UPT, UR4, 0x1, UPT ;  /* 0x000000010400788c */ /* 0x000fd6000bf45070 */
.L_x_8:
[----:B-1----:R-:W1:Y:S01]  /*04d0*/  SHFL.IDX PT, R2, R162, RZ, 0x1f ;  /* 0x00001fffa2027589 */ /* 0x002e6200000e0000 */
[----:B------:R-:W-:-:S04]  /*04e0*/  UISETP.NE.AND UP1, UPT, UR8, 0x2, UPT ;  /* 0x000000020800788c */ /* 0x000fc8000bf25270 */
[----:B------:R-:W-:Y:S01]  /*04f0*/  USEL UR6, URZ, 0x1, UP1 ;  /* 0x00000001ff067887 */ /* 0x000fe20008800000 */
[----:B-1----:R-:W-:-:S13]  /*0500*/  ISETP.NE.AND P0, PT, R2, RZ, PT ;  /* 0x000000ff0200720c */ /* 0x002fda0003f05270 */
[----:B------:R-:W-:Y:S05]  /*0510*/  @P0 BRA `(.L_x_9) ;  /* 0x0000000000580947 */ /* 0x000fea0003800000 */
[----:B------:R-:W1:Y:S01]  /*0520*/  S2UR UR5, SR_CgaCtaId ;  /* 0x00000000000579c3 */ /* 0x000e620000008800 */
[----:B------:R-:W-:Y:S01]  /*0530*/  UMOV UR7, 0x400 ;  /* 0x0000040000077882 */ /* 0x000fe20000000000 */
[----:B------:R-:W-:Y:S01]  /*0540*/  UMOV UR4, 0x1 ;  /* 0x0000000100047882 */ /* 0x000fe20000000000 */
[----:B------:R-:W-:Y:S01]  /*0550*/  ELECT P0, URZ, PT ;  /* 0x0000000000ff782f */ /* 0x000fe20003800000 */
[----:B------:R-:W-:-:S04]  /*0560*/  UIADD3 UR10, UPT, UPT, -UR4, 0x100000, URZ ;  /* 0x00100000040a7890 */ /* 0x000fc8000fffe1ff */
[----:B------:R-:W-:Y:S02]  /*0570*/  USHF.L.U32 UR11, UR10, 0xb, URZ ;  /* 0x0000000b0a0b7899 */ /* 0x000fe400080006ff */
[----:B------:R-:W-:Y:S02]  /*0580*/  USHF.L.U32 UR10, UR10, 0x1, URZ ;  /* 0x000000010a0a7899 */ /* 0x000fe400080006ff */
[----:B-1----:R-:W-:Y:S01]  /*0590*/  ULEA UR5, UR5, UR7, 0x18 ;  /* 0x0000000705057291 */ /* 0x002fe2000f8ec0ff */
[----:B------:R-:W1:Y:S11]  /*05a0*/  FENCE.VIEW.ASYNC.S ;  /* 0x00000000000073c6 */ /* 0x000e760000000000 */
[----:B-1----:R1:W3:Y:S01]  /*05b0*/  SYNCS.EXCH.64 URZ, [UR5], UR10 ;  /* 0x0000000a05ff75b2 */ /* 0x0022e20008000100 */
[----:B------:R1:W4:Y:S01]  /*05c0*/  SYNCS.EXCH.64 URZ, [UR5+0x30], UR10 ;  /* 0x0000300a05ff75b2 */ /* 0x0003220008000100 */
[----:B------:R1:W1:Y:S01]  /*05d0*/  SYNCS.EXCH.64 URZ, [UR5+0x8], UR10 ;  /* 0x0000080a05ff75b2 */ /* 0x0002620008000100 */
        /* <DEDUP_REMOVED lines=9> */
[----:B------:R-:W-:Y:S01]  /*0670*/  NOP ;  /* 0x0000000000007918 */ /* 0x000fe20000000000 */
.L_x_9:
[----:B------:R-:W2:Y:S01]  /*0680*/  SHFL.IDX PT, R2, R162, RZ, 0x1f ;  /* 0x00001fffa2027589 */ /* 0x000ea200000e0000 */
[----:B------:R-:W-:Y:S01]  /*0690*/  NOP ;  /* 0x0000000000007918 */ /* 0x000fe20000000000 */
[----:B--2---:R-:W-:-:S13]  /*06a0*/  ISETP.NE.AND P0, PT, R2, 0x1, PT ;  /* 0x000000010200780c */ /* 0x004fda0003f05270 */
[----:B------:R-:W-:Y:S05]  /*06b0*/  @P0 BRA `(.L_x_10) ;  /* 0x0000000000580947 */ /* 0x000fea0003800000 */
[----:B------:R-:W2:Y:S01]  /*06c0*/  S2UR UR7, SR_CgaCtaId ;  /* 0x00000000000779c3 */ /* 0x000ea20000008800 */
[----:B------:R-:W-:Y:S01]  /*06d0*/  UMOV UR9, 0x400 ;  /* 0x0000040000097882 */ /* 0x000fe20000000000 */
[----:B-1----:R-:W-:Y:S01]  /*06e0*/  UMOV UR5, 0x20 ;  /* 0x0000002000057882 */ /* 0x002fe20000000000 */
[----:B------:R-:W-:Y:S01]  /*06f0*/  UMOV UR4, 0x80 ;  /* 0x0000008000047882 */ /* 0x000fe20000000000 */
[----:B------:R-:W-:-:S04]  /*0700*/  UIADD3 UR10, UPT, UPT, -UR5, 0x100000, URZ ;  /* 0x00100000050a7890 */ /* 0x000fc8000fffe1ff */
[----:B------:R-:W-:Y:S02]  /*0710*/  USHF.L.U32 UR11, UR10, 0xb, URZ ;  /* 0x0000000b0a0b7899 */ /* 0x000fe400080006ff */
[----:B------:R-:W-:Y:S02]  /*0720*/  USHF.L.U32 UR10, UR10, 0x1, URZ ;  /* 0x000000010a0a7899 */ /* 0x000fe400080006ff */
[----:B------:R-:W-:-:S04]  /*0730*/  UIADD3 UR4, UPT, UPT, -UR4, 0x100000, URZ ;  /* 0x0010000004047890 */ /* 0x000fc8000fffe1ff */
[----:B------:R-:W-:Y:S02]  /*0740*/  USHF.L.U32 UR5, UR4, 0xb, URZ ;  /* 0x0000000b04057899 */ /* 0x000fe400080006ff */
[----:B------:R-:W-:Y:S01]  /*0750*/  USHF.L.U32 UR4, UR4, 0x1, URZ ;  /* 0x0000000104047899 */ /* 0x000fe200080006ff */
[----:B------:R-:W-:Y:S01]  /*0760*/  ELECT P0, URZ, PT ;  /* 0x0000000000ff782f */ /* 0x000fe20003800000 */
[----:B--2---:R-:W-:Y:S01]  /*0770*/  ULEA UR7, UR7, UR9, 0x18 ;  /* 0x0000000907077291 */ /* 0x004fe2000f8ec0ff */
[----:B------:R-:W1:Y:S11]  /*0780*/  FENCE.VIEW.ASYNC.S ;  /* 0x00000000000073c6 */ /* 0x000e760000000000 */
[----:B-1----:R2:W1:Y:S01]  /*0790*/  SYNCS.EXCH.64 URZ, [UR7+0x60], UR10 ;  /* 0x0000600a07ff75b2 */ /* 0x0024620008000100 */
[----:B------:R2:W1:Y:S01]  /*07a0*/  SYNCS.EXCH.64 URZ, [UR7+0x80], UR4 ;  /* 0x0000800407ff75b2 */ /* 0x0004620008000100 */
[----:B------:R2:W1:Y:S01]  /*07b0*/  SYNCS.EXCH.64 URZ, [UR7+0x68], UR10 ;  /* 0x0000680a07ff75b2 */ /* 0x0004620008000100 */
[----:B------:R2:W1:Y:S01]  /*07c0*/  SYNCS.EXCH.64 URZ, [UR7+0x88], UR4 ;  /* 0x0000880407ff75b2 */ /* 0x0004620008000100 */
[----:B------:R2:W1:Y:S01]  /*07d0*/  SYNCS.EXCH.64 URZ, [UR7+0x70], UR10 ;  /* 0x0000700a07ff75b2 */ /* 0x0004620008000100 */
[----:B------:R2:W1:Y:S01]  /*07e0*/  SYNCS.EXCH.64 URZ, [UR7+0x90], UR4 ;  /* 0x0000900407ff75b2 */ /* 0x0004620008000100 */
[----:B------:R2:W1:Y:S01]  /*07f0*/  SYNCS.EXCH.64 URZ, [UR7+0x78], UR10 ;  /* 0x0000780a07ff75b2 */ /* 0x0004620008000100 */
[----:B------:R2:W1:Y:S02]  /*0800*/  SYNCS.EXCH.64 URZ, [UR7+0x98], UR4 ;  /* 0x0000980407ff75b2 */ /* 0x0004640008000100 */
[----:B--2---:R-:W-:Y:S01]  /*0810*/  NOP ;  /* 0x0000000000007918 */ /* 0x004fe20000000000 */
.L_x_10:
[----:B------:R-:W2:Y:S01]  /*0820*/  SHFL.IDX PT, R2, R162, RZ, 0x1f ;  /* 0x00001fffa2027589 */ /* 0x000ea200000e0000 */
[----:B------:R-:W-:Y:S01]  /*0830*/  NOP ;  /* 0x0000000000007918 */ /* 0x000fe20000000000 */
[----:B--2---:R-:W-:-:S13]  /*0840*/  ISETP.NE.AND P0, PT, R2, 0x3, PT ;  /* 0x000000030200780c */ /* 0x004fda0003f05270 */
[----:B------:R-:W-:Y:S05]  /*0850*/  @P0 BRA `(.L_x_11) ;  /* 0x0000000000300947 */ /* 0x000fea0003800000 */
[----:B-1----:R-:W1:Y:S01]  /*0860*/  S2UR UR5, SR_CgaCtaId ;  /* 0x00000000000579c3 */ /* 0x002e620000008800 */
        /* <DEDUP_REMOVED lines=8> */
[----:B-1----:R2:W1:Y:S01]  /*08f0*/  SYNCS.EXCH.64 URZ, [UR5+0xa0], UR10 ;  /* 0x0000a00a05ff75b2 */ /* 0x0024620008000100 */
[----:B------:R2:W1:Y:S02]  /*0900*/  SYNCS.EXCH.64 URZ, [UR5+0xa8], UR10 ;  /* 0x0000a80a05ff75b2 */ /* 0x0004640008000100 */
[----:B--2---:R-:W-:Y:S01]  /*0910*/  NOP ;  /* 0x0000000000007918 */ /* 0x004fe20000000000 */
.L_x_11:
[----:B------:R-:W2:Y:S01]  /*0920*/  SHFL.IDX PT, R2, R162, RZ, 0x1f ;  /* 0x00001fffa2027589 */ /* 0x000ea200000e0000 */
[----:B------:R-:W-:Y:S01]  /*0930*/  NOP ;  /* 0x0000000000007918 */ /* 0x000fe20000000000 */
[----:B--2---:R-:W-:-:S13]  /*0940*/  ISETP.NE.AND P0, PT, R2, 0x4, PT ;  /* 0x000000040200780c */ /* 0x004fda0003f05270 */
[----:B------:R-:W-:Y:S05]  /*0950*/  @P0 BRA `(.L_x_12) ;  /* 0x00000000004c0947 */ /* 0x000fea0003800000 */
[----:B-1----:R-:W1:Y:S01]  /*0960*/  S2UR UR5, SR_CgaCtaId ;  /* 0x00000000000579c3 */ /* 0x002e620000008800 */
[----:B------:R-:W-:Y:S01]  /*0970*/  UMOV UR9, 0x100 ;  /* 0x0000010000097882 */ /* 0x000fe20000000000 */
[----:B------:R-:W-:Y:S01]  /*0980*/  UMOV UR7, 0x400 ;  /* 0x0000040000077882 */ /* 0x000fe20000000000 */
[----:B------:R-:W-:Y:S01]  /*0990*/  USEL UR9, UR9, 0xe0, UP2 ;  /* 0x000000e009097887 */ /* 0x000fe20009000000 */
[----:B------:R-:W-:Y:S01]  /*09a0*/  UMOV UR4, 0x1 ;  /* 0x0000000100047882 */ /* 0x000fe20000000000 */
[----:B------:R-:W-:Y:S01]  /*09b0*/  ELECT P0, URZ, PT ;  /* 0x0000000000ff782f */ /* 0x000fe20003800000 */
[----:B------:R-:W-:-:S04]  /*09c0*/  UIADD3 UR10, UPT, UPT, -UR4, 0x100000, URZ ;  /* 0x00100000040a7890 */ /* 0x000fc8000fffe1ff */
[----:B------:R-:W-:Y:S02]  /*09d0*/  USHF.L.U32 UR11, UR10, 0xb, URZ ;  /* 0x0000000b0a0b7899 */ /* 0x000fe400080006ff */
[----:B------:R-:W-:Y:S02]  /*09e0*/  USHF.L.U32 UR10, UR10, 0x1, URZ ;  /* 0x000000010a0a7899 */ /* 0x000fe400080006ff */
[----:B------:R-:W-:-:S04]  /*09f0*/  UIADD3 UR12, UPT, UPT, -UR9, 0x100000, URZ ;  /* 0x00100000090c7890 */ /* 0x000fc8000fffe1ff */
[----:B------:R-:W-:Y:S02]  /*0a00*/  USHF.L.U32 UR13, UR12, 0xb, URZ ;  /* 0x0000000b0c0d7899 */ /* 0x000fe400080006ff */
[----:B------:R-:W-:Y:S02]  /*0a10*/  USHF.L.U32 UR12, UR12, 0x1, URZ ;  /* 0x000000010c0c7899 */ /* 0x000fe400080006ff */
[----:B-1----:R-:W-:Y:S01]  /*0a20*/  ULEA UR5, UR5, UR7, 0x18 ;  /* 0x0000000705057291 */ /* 0x002fe2000f8ec0ff */
[----:B------:R-:W1:Y:S11]  /*0a30*/  FENCE.VIEW.ASYNC.S ;  /* 0x00000000000073c6 */ /* 0x000e760000000000 */
[----:B-1----:R2:W1:Y:S01]  /*0a40*/  SYNCS.EXCH.64 URZ, [UR5+0xb0], UR10 ;  /* 0x0000b00a05ff75b2 */ /* 0x0024620008000100 */
[----:B------:R2:W1:Y:S01]  /*0a50*/  SYNCS.EXCH.64 URZ, [UR5+0xc0], UR12 ;  /* 0x0000c00c05ff75b2 */ /* 0x0004620008000100 */
[----:B------:R2:W1:Y:S01]  /*0a60*/  SYNCS.EXCH.64 URZ, [UR5+0xb8], UR10 ;  /* 0x0000b80a05ff75b2 */ /* 0x0004620008000100 */
[----:B------:R2:W1:Y:S02]  /*0a70*/  SYNCS.EXCH.64 URZ, [UR5+0xc8], UR12 ;  /* 0x0000c80c05ff75b2 */ /* 0x0004640008000100 */
[----:B--2---:R-:W-:Y:S01]  /*0a80*/  NOP ;  /* 0x0000000000007918 */ /* 0x004fe20000000000 */
.L_x_12:
        /* <DEDUP_REMOVED lines=20> */
[----:B------:R2:W1:Y:S02]  /*0bd0*/  SYNCS.EXCH.64 URZ, [UR7+0xe8], UR4 ;  /* 0x0000e80407ff75b2 */ /* 0x0004640008000100 */
[----:B--2---:R-:W-:Y:S01]  /*0be0*/  NOP ;  /* 0x0000000000007918 */ /* 0x004fe20000000000 */
.L_x_13:
        /* <DEDUP_REMOVED lines=18> */
.L_x_14:
[----:B-1----:R-:W1:Y:S01]  /*0d10*/  S2UR UR5, SR_CTAID.X ;  /* 0x00000000000579c3 */ /* 0x002e620000002500 */
[----:B------:R-:W-:-:S05]  /*0d20*/  CS2R.32 R156, SR_CgaSize ;  /* 0x00000000009c7805 */ /* 0x000fca0000008a00 */
[----:B------:R-:W-:-:S05]  /*0d30*/  IMAD R156, R156, -0xa0, RZ ;  /* 0xffffff609c9c7824 */ /* 0x000fca00078e02ff */
[----:B------:R-:W-:-:S14]  /*0d40*/  R2UR UR9, R156 ;  /* 0x000000009c0972ca */ /* 0x000fdc00000e0000 */
[----:B------:R-:W2:Y:S01]  /*0d50*/  LDCU UR9, c[0x0][UR9+0x2b0] ;  /* 0x00005600090977ac */ /* 0x000ea20008000800 */
[----:B------:R-:W-:Y:S01]  /*0d60*/  NOP ;  /* 0x0000000000007918 */ /* 0x000fe20000000000 */
[----:B------:R-:W-:-:S05]  /*0d70*/  CS2R.32 R156, SR_CgaSize ;  /* 0x00000000009c7805 */ /* 0x000fca0000008a00 */
[----:B------:R-:W-:-:S05]  /*0d80*/  IMAD R156, R156, -0xa0, RZ ;  /* 0xffffff609c9c7824 */ /* 0x000fca00078e02ff */
[----:B------:R-:W-:-:S14]  /*0d90*/  R2UR UR7, R156 ;  /* 0x000000009c0772ca */ /* 0x000fdc00000e0000 */
[----:B------:R-:W3:Y:S01]  /*0da0*/  LDCU UR7, c[0x0][UR7+0x2b4] ;  /* 0x00005680070777ac */ /* 0x000ee20008000800 */
[----:B------:R-:W4:Y:S08]  /*0db0*/  S2UR UR4, SR_CTAID.Y ;  /* 0x00000000000479c3 */ /* 0x000f300000002600 */
[----:B------:R-:W3:Y:S01]  /*0dc0*/  LDC R9, c[0x0][0xb24] ;  /* 0x0002c900ff097b82 */ /* 0x000ee20000000800 */
[----:B-1----:R-:W-:-:S02]  /*0dd0*/  I2FP.F32.U32 R4, UR5 ;  /* 0x0000000500047c45 */ /* 0x002fc40008201000 */
[----:B------:R-:W-:-:S05]  /*0de0*/  CS2R.32 R5, SR_CgaSize ;  /* 0x0000000000057805 */ /* 0x000fca0000008a00 */
[----:B------:R-:W-:-:S06]  /*0df0*/  IMAD R5, R5, -0xa0, RZ ;  /* 0xffffff6005057824 */ /* 0x000fcc00078e02ff */
[----:B------:R-:W1:Y:S01]  /*0e00*/  LDC R5, c[0x0][R5+0x2a0] ;  /* 0x0000a80005057b82 */ /* 0x000e620000000800 */
[----:B------:R-:W-:Y:S01]  /*0e10*/  MOV R21, UR5 ;  /* 0x0000000500157c02 */ /* 0x000fe20008000f00 */
[----:B--2---:R-:W-:Y:S01]  /*0e20*/  FMUL R4, R4, UR9 ;  /* 0x0000000904047c20 */ /* 0x004fe20008400000 */
[----:B----4-:R-:W-:Y:S02]  /*0e30*/  I2FP.F32.U32 R2, UR4 ;  /* 0x0000000400027c45 */ /* 0x010fe40008201000 */
[----:B------:R-:W-:-:S05]  /*0e40*/  CS2R.32 R3, SR_CgaSize ;  /* 0x0000000000037805 */ /* 0x000fca0000008a00 */
[----:B------:R-:W-:-:S06]  /*0e50*/  IMAD R3, R3, -0xa0, RZ ;  /* 0xffffff6003037824 */ /* 0x000fcc00078e02ff */
[----:B------:R-:W2:Y:S01]  /*0e60*/  LDC R3, c[0x0][R3+0x2a4] ;  /* 0x0000a90003037b82 */ /* 0x000ea20000000800 */
[----:B------:R-:W4:Y:S01]  /*0e70*/  F2I.U32.TRUNC.NTZ R156, R4 ;  /* 0x00000004009c7305 */ /* 0x000f22000020f000 */
[----:B------:R-:W-:Y:S01]  /*0e80*/  MOV R20, UR4 ;  /* 0x0000000400147c02 */ /* 0x000fe20008000f00 */
[----:B---3--:R-:W-:-:S05]  /*0e90*/  FMUL R2, R2, UR7 ;  /* 0x0000000702027c20 */ /* 0x008fca0008400000 */
[----:B------:R-:W-:Y:S01]  /*0ea0*/  BAR.SYNC.DEFER_BLOCKING 0x0 ;  /* 0x0000000000007b1d */ /* 0x000fe20000010000 */
[----:B------:R-:W-:-:S05]  /*0eb0*/  ISETP.GE.AND P0, PT, R9, 0x1, PT ;  /* 0x000000010900780c */ /* 0x000fca0003f06270 */
[----:B------:R-:W3:Y:S02]  /*0ec0*/  F2I.U32.TRUNC.NTZ R154, R2 ;  /* 0x00000002009a7305 */ /* 0x000ee4000020f000 */
[----:B------:R-:W2:Y:S01]  /*0ed0*/  S2UR UR36, SR_CTAID.Z ;  /* 0x00000000002479c3 */ /* 0x000ea20000002700 */
[----:B----4-:R-:W-:-:S05]  /*0ee0*/  IADD3 R156, PT, PT, -R156, RZ, RZ ;  /* 0x000000ff9c9c7210 */ /* 0x010fca0007ffe1ff */
[----:B-1----:R-:W-:Y:S01]  /*0ef0*/  IMAD R156, R5, R156, UR5 ;  /* 0x00000005059c7e24 */ /* 0x002fe2000f8e029c */
[----:B---3--:R-:W-:-:S05]  /*0f00*/  IADD3 R154, PT, PT, -R154, RZ, RZ ;  /* 0x000000ff9a9a7210 */ /* 0x008fca0007ffe1ff */
[----:B--2---:R-:W-:Y:S01]  /*0f10*/  IMAD R154, R3, R154, UR4 ;  /* 0x00000004039a7e24 */ /* 0x004fe2000f8e029a */
[----:B------:R-:W-:Y:S06]  /*0f20*/  @!P0 BRA `(.L_x_15) ;  /* 0x0000000000b88947 */ /* 0x000fec0003800000 */
[----:B------:R-:W1:Y:S01]  /*0f30*/  LDC.64 R4, c[0x0][0xb18] ;  /* 0x0002c600ff047b82 */ /* 0x000e620000000a00 */
[----:B------:R-:W-:-:S07]  /*0f40*/  ISETP.NE.AND P0, PT, R9, 0x1, PT ;  /* 0x000000010900780c */ /* 0x000fce0003f05270 */
[----:B------:R-:W2:Y:S08]  /*0f50*/  LDC R10, c[0x0][0xb0c] ;  /* 0x0002c300ff0a7b82 */ /* 0x000eb00000000800 */
[----:B------:R-:W3:Y:S08]  /*0f60*/  LDC R11, c[0x0][0x370] ;  /* 0x0000dc00ff0b7b82 */ /* 0x000ef00000000800 */
[----:B------:R-:W4:Y:S01]  /*0f70*/  LDC R12, c[0x0][0x374] ;  /* 0x0000dd00ff0c7b82 */ /* 0x000f220000000800 */
[----:B-1----:R-:W-:-:S07]  /*0f80*/  ISETP.NE.AND P1, PT, R4, 0x1, PT ;  /* 0x000000010400780c */ /* 0x002fce0003f25270 */
[----:B------:R-:W3:Y:S01]  /*0f90*/  LDC.64 R6, c[0x0][0xb10] ;  /* 0x0002c400ff067b82 */ /* 0x000ee20000000a00 */
[----:B--2---:R-:W-:-:S07]  /*0fa0*/  ISETP.NE.AND P2, PT, R10, 0x1, PT ;  /* 0x000000010a00780c */ /* 0x004fce0003f45270 */
[----:B------:R-:W1:Y:S08]  /*0fb0*/  LDC R8, c[0x0][0xb20] ;  /* 0x0002c800ff087b82 */ /* 0x000e700000000800 */
[----:B------:R-:W2:Y:S01]  /*0fc0*/  LDC.64 R2, c[0x0][0xb28] ;  /* 0x0002ca00ff027b82 */ /* 0x000ea20000000a00 */
[----:B----4-:R-:W-:-:S04]  /*0fd0*/  IMAD.HI.U32 R13, R12, R5, RZ ;  /* 0x000000050c0d7227 */ /* 0x010fc800078e00ff */
[----:B------:R-:W-:-:S04]  /*0fe0*/  IMAD.HI.U32 R5, R20, R5, RZ ;  /* 0x0000000514057227 */ /* 0x000fc800078e00ff */
[----:B---3--:R-:W-:-:S04]  /*0ff0*/  IMAD.HI.U32 R14, R11, R6, RZ ;  /* 0x000000060b0e7227 */ /* 0x008fc800078e00ff */
[C---:B------:R-:W-:Y:S01]  /*1000*/  IMAD.HI.U32 R16, R21.reuse, R6, RZ ;  /* 0x0000000615107227 */ /* 0x040fe200078e00ff */
[-C--:B------:R-:W-:Y:S02]  /*1010*/  @P2 SHF.R.U32.HI R11, RZ, R7.reuse, R14 ;  /* 0x00000007ff0b2219 */ /* 0x080fe4000001160e */
[-C--:B-1----:R-:W-:Y:S02]  /*1020*/  @P1 SHF.R.U32.HI R12, RZ, R8.reuse, R13 ;  /* 0x00000008ff0c1219 */ /* 0x082fe4000001160d */
[----:B------:R-:W-:Y:S02]  /*1030*/  SHF.R.U32.HI R5, RZ, R8, R5 ;  /* 0x00000008ff057219 */ /* 0x000fe40000011605 */
[----:B------:R-:W-:Y:S02]  /*1040*/  SHF.R.U32.HI R16, RZ, R7, R16 ;  /* 0x00000007ff107219 */ /* 0x000fe40000011610 */
[----:B------:R-:W-:Y:S01]  /*1050*/  SEL R5, R20, R5, !P1 ;  /* 0x0000000514057207 */ /* 0x000fe20004800000 */
[----:B--2---:R-:W-:Y:S01]  /*1060*/  IMAD.HI.U32 R14, R12, R2, RZ ;  /* 0x000000020c0e7227 */ /* 0x004fe200078e00ff */
[----:B------:R-:W-:-:S02]  /*1070*/  SEL R7, R21, R16, !P2 ;  /* 0x0000001015077207 */ /* 0x000fc40005000000 */
[----:B------:R-:W-:Y:S01]  /*1080*/  IADD3 R13, PT, PT, -R5, RZ, RZ ;  /* 0x000000ff050d7210 */ /* 0x000fe20007ffe1ff */
[----:B------:R-:W-:Y:S01]  /*1090*/  IMAD.HI.U32 R6, R11, R2, RZ ;  /* 0x000000020b067227 */ /* 0x000fe200078e00ff */
[----:B------:R-:W-:-:S03]  /*10a0*/  @P0 SHF.R.U32.HI R12, RZ, R3, R14 ;  /* 0x00000003ff0c0219 */ /* 0x000fc6000001160e */
[----:B------:R-:W-:Y:S01]  /*10b0*/  IMAD R13, R4, R13, R20 ;  /* 0x0000000d040d7224 */ /* 0x000fe200078e0214 */
[----:B------:R-:W-:Y:S01]  /*10c0*/  @P0 SHF.R.U32.HI R11, RZ, R3, R6 ;  /* 0x00000003ff0b0219 */ /* 0x000fe20000011606 */
[----:B------:R-:W-:-:S04]  /*10d0*/  IMAD R12, R12, R9, RZ ;  /* 0x000000090c0c7224 */ /* 0x000fc800078e02ff */
[----:B------:R-:W-:Y:S01]  /*10e0*/  IMAD R6, R11, R9, RZ ;  /* 0x000000090b067224 */ /* 0x000fe200078e02ff */
[----:B------:R-:W-:-:S04]  /*10f0*/  ISETP.GE.AND P1, PT, R5, R12, PT ;  /* 0x0000000c0500720c */ /* 0x000fc80003f26270 */
[----:B------:R-:W-:Y:S01]  /*1100*/  ISETP.GE.OR P1, PT, R7, R6, P1 ;  /* 0x000000060700720c */ /* 0x000fe20000f26670 */
[----:B------:R-:W-:-:S05]  /*1110*/  IMAD.HI.U32 R6, R5, R2, RZ ;  /* 0x0000000205067227 */ /* 0x000fca00078e00ff */
[----:B------:R-:W-:-:S04]  /*1120*/  SHF.R.U32.HI R6, RZ, R3, R6 ;  /* 0x00000003ff067219 */ /* 0x000fc80000011606 */
[----:B------:R-:W-:-:S03]  /*1130*/  SEL R6, R5, R6, !P0 ;  /* 0x0000000605067207 */ /* 0x000fc60004000000 */
[----:B------:R-:W-:Y:S01]  /*1140*/  @!P1 IMAD.HI.U32 R8, R7, R2, RZ ;  /* 0x0000000207089227 */ /* 0x000fe200078e00ff */
[----:B------:R-:W-:-:S04]  /*1150*/  IADD3 R2, PT, PT, -R6, RZ, RZ ;  /* 0x000000ff06027210 */ /* 0x000fc80007ffe1ff */
[----:B------:R-:W-:Y:S01]  /*1160*/  @!P1 SHF.R.U32.HI R8, RZ, R3, R8 ;  /* 0x00000003ff089219 */ /* 0x000fe20000011608 */
[----:B------:R-:W-:-:S03]  /*1170*/  IMAD R2, R9, R2, R5 ;  /* 0x0000000209027224 */ /* 0x000fc600078e0205 */
[----:B------:R-:W-:-:S05]  /*1180*/  @!P1 SEL R3, R7, R8, !P0 ;  /* 0x0000000807039207 */ /* 0x000fca0004000000 */
[--C-:B------:R-:W-:Y:S02]  /*1190*/  @!P1 IMAD.IADD R6, R6, 0x1, -R3.reuse ;  /* 0x0000000106069824 */ /* 0x100fe400078e0a03 */
[----:B------:R-:W-:Y:S01]  /*11a0*/  @!P1 IMAD R3, R2, R11, R3 ;  /* 0x0000000b02039224 */ /* 0x000fe200078e0203 */
[----:B------:R-:W-:Y:S01]  /*11b0*/  IADD3 R2, PT, PT, -R7, RZ, RZ ;  /* 0x000000ff07027210 */ /* 0x000fe20007ffe1ff */
[----:B------:R-:W-:Y:S02]  /*11c0*/  @!P1 IMAD R5, R6, R9, R7 ;  /* 0x0000000906059224 */ /* 0x000fe400078e0207 */
[----:B------:R-:W-:Y:S02]  /*11d0*/  @!P1 IMAD.MOV.U32 R7, RZ, RZ, R3 ;  /* 0x000000ffff079224 */ /* 0x000fe400078e0003 */
[----:B------:R-:W-:Y:S02]  /*11e0*/  IMAD R2, R10, R2, R21 ;  /* 0x000000020a027224 */ /* 0x000fe400078e0215 */
[----:B------:R-:W-:-:S02]  /*11f0*/  IMAD R20, R5, R4, R13 ;  /* 0x0000000405147224 */ /* 0x000fc400078e020d */
[----:B------:R-:W-:Y:S02]  /*1200*/  IMAD R21, R7, R10, R2 ;  /* 0x0000000a07157224 */ /* 0x000fe400078e0202 */
.L_x_15:
[----:B------:R-:W1:Y:S01]  /*1210*/  LDCU UR4, c[0x0][0xb30] ;  /* 0x00016600ff0477ac */ /* 0x000e620008000800 */
[----:B------:R-:W2:Y:S08]  /*1220*/  S2UR UR37, SR_CgaCtaId ;  /* 0x00000000002579c3 */ /* 0x000eb00000008800 */
[----:B------:R-:W3:Y:S01]  /*1230*/  LDC R72, c[0x0][0xb24] ;  /* 0x0002c900ff487b82 */ /* 0x000ee20000000800 */
[----:B-1----:R-:W-:-:S09]  /*1240*/  UISETP.NE.AND UP1, UPT, UR4, 0x1, UPT ;  /* 0x000000010400788c */ /* 0x002fd2000bf25270 */
[----:B--2---:R-:W-:Y:S05]  /*1250*/  BRA.U UP1, `(.L_x_16) ;  /* 0x0000000101407547 */ /* 0x004fea000b800000 */
[----:B------:R-:W1:Y:S08]  /*1260*/  LDC.64 R4, c[0x0][0xb10] ;  /* 0x0002c400ff047b82 */ /* 0x000e700000000a00 */
[----:B------:R-:W2:Y:S08]  /*1270*/  LDC.64 R2, c[0x0][0xb18] ;  /* 0x0002c600ff027b82 */ /* 0x000eb00000000a00 */
[----:B------:R-:W4:Y:S08]  /*1280*/  LDC R6, c[0x0][0xb20] ;  /* 0x0002c800ff067b82 */ /* 0x000f300000000800 */
[----:B------:R-:W3:Y:S01]  /*1290*/  LDC R8, c[0x0][0xb0c] ;  /* 0x0002c300ff087b82 */ /* 0x000ee20000000800 */
[----:B-1----:R-:W-:-:S05]  /*12a0*/  IMAD.HI.U32 R4, R21, R4, RZ ;  /* 0x0000000415047227 */ /* 0x002fca00078e00ff */
[----:B------:R-:W-:Y:S01]  /*12b0*/  SHF.R.U32.HI R4, RZ, R5, R4 ;  /* 0x00000005ff047219 */ /* 0x000fe20000011604 */
[----:B--2---:R-:W-:Y:S01]  /*12c0*/  IMAD.HI.U32 R3, R20, R3, RZ ;  /* 0x0000000314037227 */ /* 0x004fe200078e00ff */
[----:B------:R-:W-:-:S04]  /*12d0*/  ISETP.NE.AND P0, PT, R2, 0x1, PT ;  /* 0x000000010200780c */ /* 0x000fc80003f05270 */
[----:B----4-:R-:W-:-:S04]  /*12e0*/  SHF.R.U32.HI R3, RZ, R6, R3 ;  /* 0x00000006ff037219 */ /* 0x010fc80000011603 */
[----:B------:R-:W-:Y:S02]  /*12f0*/  SEL R3, R20, R3, !P0 ;  /* 0x0000000314037207 */ /* 0x000fe40004000000 */
[----:B---3--:R-:W-:-:S04]  /*1300*/  ISETP.NE.AND P1, PT, R8, 0x1, PT ;  /* 0x000000010800780c */ /* 0x008fc80003f25270 */
[----:B------:R-:W-:-:S05]  /*1310*/  SEL R4, R21, R4, !P1 ;  /* 0x0000000415047207 */ /* 0x000fca0004800000 */
[----:B------:R-:W-:Y:S02]  /*1320*/  IMAD.IADD R5, R3, 0x1, -R4 ;  /* 0x0000000103057824 */ /* 0x000fe400078e0a04 */
[----:B------:R-:W-:Y:S02]  /*1330*/  IMAD.IADD R3, R4, 0x1, -R3 ;  /* 0x0000000104037824 */ /* 0x000fe400078e0a03 */
[----:B------:R-:W-:Y:S02]  /*1340*/  IMAD R21, R5, R8, R21 ;  /* 0x0000000805157224 */ /* 0x000fe400078e0215 */
[----:B------:R-:W-:-:S07]  /*1350*/  IMAD R20, R3, R2, R20 ;  /* 0x0000000203147224 */ /* 0x000fce00078e0214 */
.L_x_16:
[----:B------:R-:W-:Y:S01]  /*1360*/  BAR.SYNC.DEFER_BLOCKING 0x0 ;  /* 0x0000000000007b1d */ /* 0x000fe20000010000 */
[----:B------:R-:W-:Y:S01]  /*1370*/  UISETP.NE.AND UP1, UPT, UR8, 0x2, UPT ;  /* 0x000000020800788c */ /* 0x000fe2000bf25270 */
[----:B------:R-:W-:Y:S02]  /*1380*/  ISETP.NE.OR P5, PT, R0, 0x2, !P5 ;  /* 0x000000020000780c */ /* 0x000fe40006fa5670 */
[----:B------:R-:W-:-:S06]  /*1390*/  LOP3.LUT R2, R170, 0x1f, RZ, 0xc0, !PT ;  /* 0x0000001faa027812 */ /* 0x000fcc00078ec0ff */
[----:B------:R-:W-:Y:S05]  /*13a0*/  BRA.U UP1, `(.L_x_17) ;  /* 0x0000001101a87547 */ /* 0x000fea000b800000 */
[----:B------:R-:W1:Y:S01]  /*13b0*/  LDCU UR13, c[0x0][0x38c] ;  /* 0x00007180ff0d77ac */ /* 0x000e620008000800 */
[----:B------:R-:W2:Y:S01]  /*13c0*/  LDC R9, c[0x0][0x370] ;  /* 0x0000dc00ff097b82 */ /* 0x000ea20000000800 */
[----:B------:R-:W-:Y:S01]  /*13d0*/  PLOP3.LUT P1, PT, PT, PT, UP2, 0x80, 0x8 ;  /* 0x000000000008781c */ /* 0x000fe20003f2f028 */
[----:B------:R-:W-:Y:S01]  /*13e0*/  HFMA2 R12, -RZ, RZ, 0, 0 ;  /* 0x00000000ff0c7431 */ /* 0x000fe200000001ff */
[----:B------:R-:W-:Y:S01]  /*13f0*/  ISETP.EQ.OR P4, PT, R2, RZ, P5 ;  /* 0x000000ff0200720c */ /* 0x000fe20002f82670 */
[----:B------:R-:W-:Y:S01]  /*1400*/  IMAD.MOV.U32 R15, RZ, RZ, 0x1 ;  /* 0x00000001ff0f7424 */ /* 0x000fe200078e00ff */
[----:B------:R-:W-:Y:S01]  /*1410*/  PLOP3.LUT P1, PT, P1, PT, PT, 0x8, 0x80 ;  /* 0x000000000080781c */ /* 0x000fe20000f2e170 */
[----:B------:R-:W-:Y:S01]  /*1420*/  IMAD.MOV.U32 R14, RZ, RZ, RZ ;  /* 0x000000ffff0e7224 */ /* 0x000fe200078e00ff */
[----:B------:R-:W-:Y:S01]  /*1430*/  MOV R8, 0x1 ;  /* 0x0000000100087802 */ /* 0x000fe20000000f00 */
[----:B------:R-:W4:Y:S01]  /*1440*/  LDC R0, c[0x0][0x374] ;  /* 0x0000dd00ff007b82 */ /* 0x000f220000000800 */
[----:B------:R-:W-:Y:S01]  /*1450*/  IMAD.MOV.U32 R10, RZ, RZ, RZ ;  /* 0x000000ffff0a7224 */ /* 0x000fe200078e00ff */
[----:B------:R-:W2:Y:S01]  /*1460*/  LDCU.64 UR22, c[0x0][0x348] ;  /* 0x00006900ff1677ac */ /* 0x000ea20008000a00 */
[----:B------:R-:W-:Y:S01]  /*1470*/  UMOV UR6, URZ ;  /* 0x000000ff00067c82 */ /* 0x000fe20008000000 */
[----:B-1----:R-:W-:-:S04]  /*1480*/  UIADD3 UR5, UPT, UPT, UR13, 0x1f, URZ ;  /* 0x0000001f0d057890 */ /* 0x002fc8000fffe0ff */
[----:B------:R-:W-:-:S04]  /*1490*/  USHF.R.S32.HI UR4, URZ, 0x1f, UR5 ;  /* 0x0000001fff047899 */ /* 0x000fc80008011405 */
[----:B------:R-:W-:-:S04]  /*14a0*/  ULEA.HI UR4, UR4, UR5, URZ, 0x5 ;  /* 0x0000000504047291 */ /* 0x000fc8000f8f28ff */
[----:B------:R-:W-:Y:S02]  /*14b0*/  USHF.R.S32.HI UR15, URZ, 0x5, UR4 ;  /* 0x00000005ff0f7899 */ /* 0x000fe40008011404 */
[----:B------:R-:W-:Y:S02]  /*14c0*/  UIADD3 UR4, UPT, UPT, UR13, -0x1, URZ ;  /* 0xffffffff0d047890 */ /* 0x000fe4000fffe0ff */
[----:B------:R-:W-:Y:S02]  /*14d0*/  UISETP.LT.U32.AND UP0, UPT, UR15, 0x6, UPT ;  /* 0x000000060f00788c */ /* 0x000fe4000bf01070 */
[----:B------:R-:W-:Y:S02]  /*14e0*/  UISETP.GE.U32.AND UP1, UPT, UR4, -0x3f, UPT ;  /* 0xffffffc10400788c */ /* 0x000fe4000bf26070 */
[----:B------:R-:W-:Y:S02]  /*14f0*/  USEL UR14, UR15, 0x6, UP0 ;  /* 0x000000060f0e7887 */ /* 0x000fe40008000000 */
[----:B------:R-:W-:-:S02]  /*1500*/  UIADD3 UR13, UPT, UPT, UR13, 0x3e, URZ ;  /* 0x0000003e0d0d7890 */ /* 0x000fc4000fffe0ff */
[----:B------:R-:W-:Y:S02]  /*1510*/  UIADD3 UR5, UPT, UPT, UR14, -0x1, URZ ;  /* 0xffffffff0e057890 */ /* 0x000fe4000fffe0ff */
[----:B------:R-:W-:-:S03]  /*1520*/  UIADD3 UR7, UPT, UPT, UR15, -UR14, URZ ;  /* 0x8000000e0f077290 */ /* 0x000fc6000fffe0ff */
[----:B------:R-:W-:-:S04]  /*1530*/  @UP1 UIADD3 UR5, UPT, UPT, UR14, URZ, URZ ;  /* 0x000000ff0e051290 */ /* 0x000fc8000fffe0ff */
[----:B--2---:R-:W-:-:S12]  /*1540*/  UIADD3 UR5, UPT, UPT, UR5, 0x1, URZ ;  /* 0x0000000105057890 */ /* 0x004fd8000fffe0ff */
.L_x_35:
[----:B------:R-:W-:Y:S01]  /*1550*/  UISETP.NE.AND UP0, UPT, UR37, URZ, UPT ;  /* 0x000000ff2500728c */ /* 0x000fe2000bf05270 */
[----:B------:R-:W1:Y:S08]  /*1560*/  S2UR UR37, SR_CgaCtaId ;  /* 0x00000000002579c3 */ /* 0x000e700000008800 */
[----:B------:R-:W-:Y:S05]  /*1570*/  BRA.U UP0, `(.L_x_18) ;  /* 0x0000000100347547 */ /* 0x000fea000b800000 */
[----:B------:R-:W2:Y:S01]  /*1580*/  S2R R2, SR_CgaCtaId ;  /* 0x0000000000027919 */ /* 0x000ea20000008800 */
[----:B------:R-:W-:-:S04]  /*1590*/  MOV R3, 0x400 ;  /* 0x0000040000037802 */ /* 0x000fc80000000f00 */
[----:B--2---:R-:W-:Y:S02]  /*15a0*/  LEA R3, R2, R3, 0x18 ;  /* 0x0000000302037211 */ /* 0x004fe400078ec0ff */
[----:B------:R-:W-:-:S03]  /*15b0*/  SHF.L.U32 R2, R8, 0x1f, RZ ;  /* 0x0000001f08027819 */ /* 0x000fc600000006ff */
[----:B------:R-:W-:-:S04]  /*15c0*/  IMAD R3, R10, 0x8, R3 ;  /* 0x000000080a037824 */ /* 0x000fc800078e0203 */
[----:B------:R-:W2:Y:S02]  /*15d0*/  SYNCS.PHASECHK.TRANS64.TRYWAIT P0, [R3+URZ+0x100], R2 ;  /* 0x00010002030075a7 */ /* 0x000ea400080011ff */
[----:B--2---:R-:W-:Y:S05]  /*15e0*/  @!P0 BRA `(.L_x_19) ;  /* 0x0000009400d88947 */ /* 0x004fea0003800000 */
.L_x_131:
[----:B------:R-:W-:Y:S01]  /*15f0*/  VIADD R10, R10, 0x1 ;  /* 0x000000010a0a7836 */ /* 0x000fe20000000000 */
[----:B------:R2:W-:Y:S04]  /*1600*/  SYNCS.ARRIVE.TRANS64.A1T0 RZ, [R3+URZ+0xf0], RZ ;  /* 0x0000f0ff03ff79a7 */ /* 0x0005e800081000ff */
[----:B------:R-:W-:-:S04]  /*1610*/  ISETP.NE.AND P0, PT, R10, 0x2, PT ;  /* 0x000000020a00780c */ /* 0x000fc80003f05270 */
[----:B------:R-:W-:Y:S02]  /*1620*/  SEL R10, R10, RZ, P0 ;  /* 0x000000ff0a0a7207 */ /* 0x000fe40000000000 */
[----:B--2---:R-:W-:-:S04]  /*1630*/  SEL R3, RZ, 0x1, P0 ;  /* 0x00000001ff037807 */ /* 0x004fc80000000000 */
[----:B------:R-:W-:-:S07]  /*1640*/  LOP3.LUT R8, R8, R3, RZ, 0x3c, !PT ;  /* 0x0000000308087212 */ /* 0x000fce00078e3cff */
.L_x_18:
[----:B------:R-:W-:Y:S01]  /*1650*/  UMOV UR4, 0x400 ;  /* 0x0000040000047882 */ /* 0x000fe20000000000 */
[----:B------:R-:W-:Y:S01]  /*1660*/  SHF.L.U32 R2, R15, 0x1f, RZ ;  /* 0x0000001f0f027819 */ /* 0x000fe200000006ff */
[----:B-1----:R-:W-:Y:S01]  /*1670*/  ULEA UR4, UR37, UR4, 0x18 ;  /* 0x0000000425047291 */ /* 0x002fe2000f8ec0ff */
[----:B------:R-:W-:Y:S01]  /*1680*/  R2UR UR35, R21 ;  /* 0x00000000152372ca */ /* 0x000fe200000e0000 */
[----:B------:R-:W-:Y:S01]  /*1690*/  UISETP.GE.U32.AND UP0, UPT, UR13, 0x3f, UPT ;  /* 0x0000003f0d00788c */ /* 0x000fe2000bf06070 */
[----:B------:R-:W-:Y:S01]  /*16a0*/  R2UR UR11, R20 ;  /* 0x00000000140b72ca */ /* 0x000fe200000e0000 */
[----:B------:R-:W-:Y:S01]  /*16b0*/  ULEA UR8, UR6, UR4, 0x3 ;  /* 0x0000000406087291 */ /* 0x000fe2000f8e18ff */
[----:B------:R-:W-:-:S08]  /*16c0*/  UMOV UR24, URZ ;  /* 0x000000ff00187c82 */ /* 0x000fd00008000000 */
[----:B------:R1:W2:Y:S01]  /*16d0*/  SYNCS.PHASECHK.TRANS64.TRYWAIT P0, [UR8+0x30], R2 ;  /* 0x00003002ff0075a7 */ /* 0x0002a20008001108 */
[----:B------:R-:W-:Y:S02]  /*16e0*/  USHF.L.U32 UR35, UR35, 0x7, URZ ;  /* 0x0000000723237899 */ /* 0x000fe400080006ff */
[----:B------:R-:W-:Y:S01]  /*16f0*/  USHF.L.U32 UR11, UR11, 0x8, URZ ;  /* 0x000000080b0b7899 */ /* 0x000fe200080006ff */
[----:B------:R-:W-:Y:S11]  /*1700*/  BRA.U !UP0, `(.L_x_20) ;  /* 0x0000000108a87547 */ /* 0x000ff6000b800000 */
[----:B------:R-:W-:Y:S01]  /*1710*/  UMOV UR16, URZ ;  /* 0x000000ff00107c82 */ /* 0x000fe20008000000 */
[----:B------:R-:W-:-:S05]  /*1720*/  UMOV UR17, UR6 ;  /* 0x0000000600117c82 */ /* 0x000fca0008000000 */
.L_x_25:
[----:B-1----:R-:W-:Y:S01]  /*1730*/  ULEA UR33, UR17, UR4, 0x3 ;  /* 0x0000000411217291 */ /* 0x002fe2000f8e18ff */
[----:B--2---:R-:W-:Y:S01]  /*1740*/  @!P5 MOV R3, 0x6000 ;  /* 0x000060000003d802 */ /* 0x004fe20000000f00 */
[----:B--2---:R-:W-:Y:S10]  /*1750*/  @P0 BRA `(.L_x_21) ;  /* 0x00000000000c0947 */ /* 0x004ff40003800000 */
[----:B------:R-:W-:-:S04]  /*1760*/  SHF.L.U32 R5, R15, 0x1f, RZ ;  /* 0x0000001f0f057819 */ /* 0x000fc800000006ff */
[----:B------:R-:W2:Y:S02]  /*1770*/  SYNCS.PHASECHK.TRANS64.TRYWAIT P0, [UR33+0x30], R5 ;  /* 0x00003005ff0075a7 */ /* 0x000ea40008001121 */
[----:B--2---:R-:W-:Y:S05]  /*1780*/  @!P0 BRA `(.L_x_22) ;  /* 0x0000009400848947 */ /* 0x004fea0003800000 */
.L_x_21:
[----:B------:R2:W-:Y:S01]  /*1790*/  @!P5 SYNCS.ARRIVE.TRANS64 RZ, [UR33], R3 ;  /* 0x00000003ffffd9a7 */ /* 0x0005e20008000021 */
[----:B------:R-:W-:Y:S04]  /*17a0*/  BSSY.RECONVERGENT B0, `(.L_x_23) ;  /* 0x0000003000007945 */ /* 0x000fe80003800200 */
[----:B------:R-:W-:Y:S05]  /*17b0*/  @P4 BRA `(.L_x_24) ;  /* 0x0000000000044947 */ /* 0x000fea0003800000 */
[----:B------:R-:W-:Y:S05]  /*17c0*/  BPT.TRAP 0x1 ;  /* 0x000000040000795c */ /* 0x000fea0000300000 */
.L_x_24:
[----:B------:R-:W-:Y:S05]  /*17d0*/  BSYNC.RECONVERGENT B0 ;  /* 0x0000000000007941 */ /* 0x000fea0003800200 */
.L_x_23:
[----:B------:R-:W-:Y:S02]  /*17e0*/  UIADD3 UR6, UPT, UPT, UR17, 0x1, URZ ;  /* 0x0000000111067890 */ /* 0x000fe4000fffe0ff */
[----:B------:R-:W-:Y:S02]  /*17f0*/  ULEA UR32, UR17, UR4, 0xd ;  /* 0x0000000411207291 */ /* 0x000fe4000f8e68ff */
[----:B------:R-:W-:Y:S02]  /*1800*/  UISETP.NE.AND UP0, UPT, UR6, 0x6, UPT ;  /* 0x000000060600788c */ /* 0x000fe4000bf05270 */
[----:B------:R-:W-:Y:S02]  /*1810*/  UIADD3 UR26, UP1, UPT, UR22, 0x80, URZ ;  /* 0x00000080161a7890 */ /* 0x000fe4000ff3e0ff */
[----:B------:R-:W-:Y:S02]  /*1820*/  USEL UR9, URZ, 0x1, UP0 ;  /* 0x00000001ff097887 */ /* 0x000fe40008000000 */
[----:B------:R-:W-:-:S02]  /*1830*/  USEL UR6, UR6, URZ, UP0 ;  /* 0x000000ff06067287 */ /* 0x000fc40008000000 */
[----:B------:R-:W-:Y:S02]  /*1840*/  UIADD3 UR20, UP0, UPT, UR22, 0x180, URZ ;  /* 0x0000018016147890 */ /* 0x000fe4000ff1e0ff */
[----:B------:R-:W-:Y:S01]  /*1850*/  ULEA UR8, UR6, UR4, 0x3 ;  /* 0x0000000406087291 */ /* 0x000fe2000f8e18ff */
[----:B------:R-:W-:Y:S01]  /*1860*/  LOP3.LUT R15, R15, UR9, RZ, 0x3c, !PT ;  /* 0x000000090f0f7c12 */ /* 0x000fe2000f8e3cff */
[----:B------:R-:W-:Y:S02]  /*1870*/  USHF.L.U32 UR34, UR16, 0x5, URZ ;  /* 0x0000000510227899 */ /* 0x000fe400080006ff */
[----:B------:R-:W-:Y:S01]  /*1880*/  UIADD3.X UR27, UPT, UPT, URZ, UR23, URZ, UP1, !UPT ;  /* 0x00000017ff1b7290 */ /* 0x000fe20008ffe4ff */
[----:B-1----:R-:W-:Y:S01]  /*1890*/  SHF.L.U32 R2, R15, 0x1f, RZ ;  /* 0x0000001f0f027819 */ /* 0x002fe200000006ff */
[----:B------:R-:W-:Y:S02]  /*18a0*/  UIADD3 UR32, UPT, UPT, UR32, 0x10800, URZ ;  /* 0x0001080020207890 */ /* 0x000fe4000fffe0ff */
[----:B------:R-:W-:Y:S01]  /*18b0*/  UIADD3.X UR21, UPT, UPT, URZ, UR23, URZ, UP0, !UPT ;  /* 0x00000017ff157290 */ /* 0x000fe200087fe4ff */
[----:B------:R1:W1:Y:S01]  /*18c0*/  SYNCS.PHASECHK.TRANS64.TRYWAIT P0, [UR8+0x30], R2 ;  /* 0x00003002ff0075a7 */ /* 0x0002620008001108 */
[----:B------:R-:W-:Y:S01]  /*18d0*/  ULEA UR8, UR17, UR4, 0xe ;  /* 0x0000000411087291 */ /* 0x000fe2000f8e70ff */
[----:B------:R-:W-:Y:S01]  /*18e0*/  UMOV UR18, 0x0 ;  /* 0x0000000000127882 */ /* 0x000fe20000000000 */
[----:B------:R-:W-:-:S02]  /*18f0*/  UMOV UR19, 0x10000000 ;  /* 0x1000000000137882 */ /* 0x000fc40000000000 */
[----:B------:R-:W-:Y:S01]  /*1900*/  UIADD3 UR8, UPT, UPT, UR8, 0x1c800, URZ ;  /* 0x0001c80008087890 */ /* 0x000fe2000fffe0ff */
[----:B------:R1:W-:Y:S01]  /*1910*/  UTMALDG.3D [UR32], [UR26], desc[UR18] ;  /* 0x000012201a0075b4 */ /* 0x0003e20008011000 */
[----:B------:R-:W-:Y:S01]  /*1920*/  UMOV UR12, UR36 ;  /* 0x00000024000c7c82 */ /* 0x000fe20008000000 */
[----:B------:R-:W-:Y:S01]  /*1930*/  UMOV UR9, UR33 ;  /* 0x0000002100097c82 */ /* 0x000fe20008000000 */
[----:B------:R-:W-:Y:S01]  /*1940*/  UMOV UR10, UR34 ;  /* 0x00000022000a7c82 */ /* 0x000fe20008000000 */
[----:B------:R-:W-:Y:S01]  /*1950*/  UIADD3 UR16, UPT, UPT, UR16, 0x1, URZ ;  /* 0x0000000110107890 */ /* 0x000fe2000fffe0ff */
[----:B------:R-:W-:Y:S01]  /*1960*/  UMOV UR24, UR5 ;  /* 0x0000000500187c82 */ /* 0x000fe20008000000 */
[----:B------:R-:W-:Y:S02]  /*1970*/  UMOV UR17, UR6 ;  /* 0x0000000600117c82 */ /* 0x000fe40008000000 */
[----:B------:R1:W-:Y:S01]  /*1980*/  UTMALDG.3D [UR8], [UR20], desc[UR18] ;  /* 0x00001208140075b4 */ /* 0x0003e20008011000 */
[----:B------:R-:W-:-:S09]  /*1990*/  UISETP.NE.AND UP0, UPT, UR16, UR5, UPT ;  /* 0x000000051000728c */ /* 0x000fd2000bf05270 */
[----:B------:R-:W-:Y:S05]  /*19a0*/  BRA.U UP0, `(.L_x_25) ;  /* 0xfffffffd00607547 */ /* 0x000fea000b83ffff */
.L_x_20:
[----:B-1----:R-:W-:Y:S01]  /*19b0*/  ULEA UR8, UR6, UR4, 0x3 ;  /* 0x0000000406087291 */ /* 0x002fe2000f8e18ff */
[----:B------:R-:W-:Y:S01]  /*19c0*/  SHF.L.U32 R2, R15, 0x1f, RZ ;  /* 0x0000001f0f027819 */ /* 0x000fe200000006ff */
[----:B------:R-:W-:Y:S01]  /*19d0*/  @!P1 SYNCS.ARRIVE.TRANS64.A1T0 RZ, [UR4+0xa8], RZ ;  /* 0x0000a8ffffff99a7 */ /* 0x000fe20008100004 */
[----:B------:R-:W-:-:S06]  /*19e0*/  UISETP.GT.AND UP0, UPT, UR15, UR14, UPT ;  /* 0x0000000e0f00728c */ /* 0x000fcc000bf04270 */
[----:B--2---:R1:W2:Y:S03]  /*19f0*/  SYNCS.PHASECHK.TRANS64.TRYWAIT P0, [UR8+0x30], R2 ;  /* 0x00003002ff0075a7 */ /* 0x0042a60008001108 */
[----:B------:R-:W-:Y:S05]  /*1a00*/  BRA.U !UP0, `(.L_x_26) ;  /* 0x0000000108ac7547 */ /* 0x000fea000b800000 */
[----:B------:R-:W-:Y:S01]  /*1a10*/  UIADD3 UR21, UPT, UPT, UR7, UR24, URZ ;  /* 0x0000001807157290 */ /* 0x000fe2000fffe0ff */
[----:B------:R-:W-:-:S11]  /*1a20*/  UMOV UR25, UR6 ;  /* 0x0000000600197c82 */ /* 0x000fd60008000000 */
.L_x_31:
[----:B-1----:R-:W-:Y:S01]  /*1a30*/  ULEA UR17, UR25, UR4, 0x3 ;  /* 0x0000000419117291 */ /* 0x002fe2000f8e18ff */
[----:B--2---:R-:W-:Y:S01]  /*1a40*/  @!P5 MOV R3, 0x6000 ;  /* 0x000060000003d802 */ /* 0x004fe20000000f00 */
[----:B--2---:R-:W-:Y:S10]  /*1a50*/  @P0 BRA `(.L_x_27) ;  /* 0x00000000000c0947 */ /* 0x004ff40003800000 */
[----:B------:R-:W-:-:S04]  /*1a60*/  SHF.L.U32 R5, R15, 0x1f, RZ ;  /* 0x0000001f0f057819 */ /* 0x000fc800000006ff */
[----:B------:R-:W2:Y:S02]  /*1a70*/  SYNCS.PHASECHK.TRANS64.TRYWAIT P0, [UR17+0x30], R5 ;  /* 0x00003005ff0075a7 */ /* 0x000ea40008001111 */
[----:B--2---:R-:W-:Y:S05]  /*1a80*/  @!P0 BRA `(.L_x_28) ;  /* 0x0000009000dc8947 */ /* 0x004fea0003800000 */
.L_x_27:
[----:B------:R2:W-:Y:S01]  /*1a90*/  @!P5 SYNCS.ARRIVE.TRANS64 RZ, [UR17], R3 ;  /* 0x00000003ffffd9a7 */ /* 0x0005e20008000011 */
[----:B------:R-:W-:Y:S04]  /*1aa0*/  BSSY.RECONVERGENT B0, `(.L_x_29) ;  /* 0x0000003000007945 */ /* 0x000fe80003800200 */
[----:B------:R-:W-:Y:S05]  /*1ab0*/  @P4 BRA `(.L_x_30) ;  /* 0x0000000000044947 */ /* 0x000fea0003800000 */
[----:B------:R-:W-:Y:S05]  /*1ac0*/  BPT.TRAP 0x1 ;  /* 0x000000040000795c */ /* 0x000fea0000300000 */
.L_x_30:
[----:B------:R-:W-:Y:S05]  /*1ad0*/  BSYNC.RECONVERGENT B0 ;  /* 0x0000000000007941 */ /* 0x000fea0003800200 */
.L_x_29:
        /* <DEDUP_REMOVED lines=10> */
[----:B------:R-:W-:Y:S01]  /*1b80*/  UIADD3 UR16, UPT, UPT, UR16, 0x10800, URZ ;  /* 0x0001080010107890 */ /* 0x000fe2000fffe0ff */
[----:B-1----:R-:W-:Y:S01]  /*1b90*/  SHF.L.U32 R2, R15, 0x1f, RZ ;  /* 0x0000001f0f027819 */ /* 0x002fe200000006ff */
[----:B------:R-:W-:Y:S02]  /*1ba0*/  UIADD3.X UR31, UPT, UPT, URZ, UR23, URZ, UP1, !UPT ;  /* 0x00000017ff1f7290 */ /* 0x000fe40008ffe4ff */
[----:B------:R-:W-:Y:S01]  /*1bb0*/  UIADD3.X UR29, UPT, UPT, URZ, UR23, URZ, UP0, !UPT ;  /* 0x00000017ff1d7290 */ /* 0x000fe200087fe4ff */
[----:B------:R1:W1:Y:S01]  /*1bc0*/  SYNCS.PHASECHK.TRANS64.TRYWAIT P0, [UR8+0x30], R2 ;  /* 0x00003002ff0075a7 */ /* 0x0002620008001108 */
[----:B------:R-:W-:Y:S01]  /*1bd0*/  ULEA UR8, UR25, UR4, 0xe ;  /* 0x0000000419087291 */ /* 0x000fe2000f8e70ff */
[----:B------:R-:W-:Y:S01]  /*1be0*/  UMOV UR26, 0x0 ;  /* 0x00000000001a7882 */ /* 0x000fe20000000000 */
[----:B------:R-:W-:-:S02]  /*1bf0*/  UMOV UR27, 0x10000000 ;  /* 0x10000000001b7882 */ /* 0x000fc40000000000 */
[----:B------:R-:W-:Y:S01]  /*1c00*/  UIADD3 UR8, UPT, UPT, UR8, 0x1c800, URZ ;  /* 0x0001c80008087890 */ /* 0x000fe2000fffe0ff */
[----:B------:R-:W-:Y:S01]  /*1c10*/  UMOV UR19, UR35 ;  /* 0x0000002300137c82 */ /* 0x000fe20008000000 */
[----:B------:R-:W-:Y:S01]  /*1c20*/  UMOV UR20, UR36 ;  /* 0x0000002400147c82 */ /* 0x000fe20008000000 */
[----:B------:R-:W-:Y:S01]  /*1c30*/  UMOV UR12, UR36 ;  /* 0x00000024000c7c82 */ /* 0x000fe20008000000 */
[----:B------:R-:W-:Y:S01]  /*1c40*/  UMOV UR9, UR17 ;  /* 0x0000001100097c82 */ /* 0x000fe20008000000 */
[----:B------:R-:W-:Y:S01]  /*1c50*/  UMOV UR10, UR18 ;  /* 0x00000012000a7c82 */ /* 0x000fe20008000000 */
[----:B------:R1:W-:Y:S01]  /*1c60*/  UTMALDG.3D [UR16], [UR30], desc[UR26] ;  /* 0x00001a101e0075b4 */ /* 0x0003e20008011000 */
[----:B------:R-:W-:Y:S01]  /*1c70*/  UIADD3 UR24, UPT, UPT, UR24, 0x1, URZ ;  /* 0x0000000118187890 */ /* 0x000fe2000fffe0ff */
[----:B------:R-:W-:-:S03]  /*1c80*/  UMOV UR25, UR6 ;  /* 0x0000000600197c82 */ /* 0x000fc60008000000 */
[----:B------:R-:W-:Y:S01]  /*1c90*/  UISETP.NE.AND UP0, UPT, UR24, UR21, UPT ;  /* 0x000000151800728c */ /* 0x000fe2000bf05270 */
[----:B------:R1:W-:Y:S08]  /*1ca0*/  UTMALDG.3D [UR8], [UR28], desc[UR26] ;  /* 0x00001a081c0075b4 */ /* 0x0003f00008011000 */
[----:B------:R-:W-:Y:S05]  /*1cb0*/  BRA.U UP0, `(.L_x_31) ;  /* 0xfffffffd005c7547 */ /* 0x000fea000b83ffff */
.L_x_26:
[----:B-1----:R-:W-:Y:S01]  /*1cc0*/  LEA R2, R14, UR4, 0x3 ;  /* 0x000000040e027c11 */ /* 0x002fe2000f8e18ff */
[----:B------:R-:W-:Y:S01]  /*1cd0*/  NOP ;  /* 0x0000000000007918 */ /* 0x000fe20000000000 */
[----:B--2---:R-:W-:Y:S02]  /*1ce0*/  SHF.L.U32 R3, R12, 0x1f, RZ ;  /* 0x0000001f0c037819 */ /* 0x004fe400000006ff */
[----:B------:R-:W-:Y:S02]  /*1cf0*/  LEA R4, R14, UR4, 0x4 ;  /* 0x000000040e047c11 */ /* 0x000fe4000f8e20ff */
[----:B------:R-:W1:Y:S02]  /*1d00*/  SYNCS.PHASECHK.TRANS64.TRYWAIT P0, [R2+URZ+0xb0], R3 ;  /* 0x0000b003020075a7 */ /* 0x000e6400080011ff */
[----:B-1----:R-:W-:Y:S05]  /*1d10*/  @!P0 BRA `(.L_x_32) ;  /* 0x0000009000508947 */ /* 0x002fea0003800000 */
.L_x_134:
[----:B------:R-:W2:Y:S01]  /*1d20*/  LDS.128 R4, [R4+0x120] ;  /* 0x0001200004047984 */ /* 0x000ea20000000c00 */
[----:B---3--:R-:W-:Y:S01]  /*1d30*/  ISETP.GE.AND P0, PT, R72, 0x1, PT ;  /* 0x000000014800780c */ /* 0x008fe20003f06270 */
[----:B-1----:R-:W-:Y:S01]  /*1d40*/  VIADD R2, R2, 0xc0 ;  /* 0x000000c002027836 */ /* 0x002fe20000000000 */
[----:B------:R-:W-:Y:S01]  /*1d50*/  @!PT LDS RZ, [RZ] ;  /* 0x00000000fffff984 */ /* 0x000fe20000000800 */
[----:B------:R-:W-:Y:S01]  /*1d60*/  @!PT LDS RZ, [RZ] ;  /* 0x00000000fffff984 */ /* 0x000fe20000000800 */
[----:B------:R-:W-:Y:S01]  /*1d70*/  @!PT LDS RZ, [RZ] ;  /* 0x00000000fffff984 */ /* 0x000fe20000000800 */
[----:B------:R-:W-:Y:S01]  /*1d80*/  @!PT LDS RZ, [RZ] ;  /* 0x00000000fffff984 */ /* 0x000fe20000000800 */
[----:B------:R1:W-:Y:S06]  /*1d90*/  MEMBAR.ALL.CTA ;  /* 0x0000000000007992 */ /* 0x0003ec0000008000 */
[----:B-1----:R-:W1:Y:S01]  /*1da0*/  FENCE.VIEW.ASYNC.S ;  /* 0x00000000000073c6 */ /* 0x002e620000000000 */
[----:B------:R-:W-:-:S04]  /*1db0*/  PRMT R2, RZ, 0x654, R2 ;  /* 0x00000654ff027816 */ /* 0x000fc80000000002 */
[----:B-1----:R1:W-:Y:S01]  /*1dc0*/  SYNCS.ARRIVE.TRANS64.RED.A1T0 RZ, [R2+URZ], RZ ;  /* 0x000000ff02ff79a7 */ /* 0x0023e200081004ff */
[----:B--2---:R-:W-:-:S13]  /*1dd0*/  LOP3.LUT P2, RZ, R6, 0x1, RZ, 0xc0, !PT ;  /* 0x0000000106ff7812 */ /* 0x004fda000784c0ff */
[----:B------:R-:W-:Y:S01]  /*1de0*/  @P2 SHF.R.U32.HI R3, RZ, 0x10, R5 ;  /* 0x00000010ff032819 */ /* 0x000fe20000011605 */
[----:B------:R-:W-:Y:S01]  /*1df0*/  VOTEU.ANY UP0, P2 ;  /* 0x0000000000ff7886 */ /* 0x000fe20001000100 */
[----:B------:R-:W-:Y:S02]  /*1e00*/  @P2 MOV R13, R4 ;  /* 0x00000004000d2202 */ /* 0x000fe40000000f00 */
[----:B------:R-:W-:Y:S02]  /*1e10*/  @P2 R2UR.BROADCAST UR8, R3 ;  /* 0x00000000030822ca */ /* 0x000fe400008e0000 */
[----:B------:R-:W-:-:S11]  /*1e20*/  @P2 LOP3.LUT R11, R5, 0xffff, RZ, 0xc0, !PT ;  /* 0x0000ffff050b2812 */ /* 0x000fd600078ec0ff */
[----:B------:R-:W-:Y:S01]  /*1e30*/  @UP0 UMOV UR36, UR8 ;  /* 0x0000000800240c82 */ /* 0x000fe20008000000 */
[----:B-1----:R-:W-:Y:S05]  /*1e40*/  @!P0 BRA `(.L_x_33) ;  /* 0x0000000000b88947 */ /* 0x002fea0003800000 */
[----:B------:R-:W4:Y:S01]  /*1e50*/  LDC.64 R4, c[0x0][0xb18] ;  /* 0x0002c600ff047b82 */ /* 0x000f220000000a00 */
[----:B------:R-:W-:-:S07]  /*1e60*/  ISETP.NE.AND P3, PT, R72, 0x1, PT ;  /* 0x000000014800780c */ /* 0x000fce0003f65270 */
[----:B------:R-:W1:Y:S08]  /*1e70*/  LDC.64 R6, c[0x0][0xb10] ;  /* 0x0002c400ff067b82 */ /* 0x000e700000000a00 */
[----:B------:R-:W2:Y:S08]  /*1e80*/  LDC R16, c[0x0][0xb20] ;  /* 0x0002c800ff107b82 */ /* 0x000eb00000000800 */
[----:B------:R-:W3:Y:S01]  /*1e90*/  LDC R18, c[0x0][0xb0c] ;  /* 0x0002c300ff127b82 */ /* 0x000ee20000000800 */
[----:B----4-:R-:W-:Y:S01]  /*1ea0*/  IMAD.HI.U32 R17, R0, R5, RZ ;  /* 0x0000000500117227 */ /* 0x010fe200078e00ff */
[----:B------:R-:W-:-:S03]  /*1eb0*/  ISETP.NE.AND P0, PT, R4, 0x1, PT ;  /* 0x000000010400780c */ /* 0x000fc60003f05270 */
[----:B------:R-:W-:-:S03]  /*1ec0*/  IMAD.HI.U32 R5, R11, R5, RZ ;  /* 0x000000050b057227 */ /* 0x000fc600078e00ff */
[----:B------:R-:W4:Y:S01]  /*1ed0*/  LDC.64 R2, c[0x0][0xb28] ;  /* 0x0002ca00ff027b82 */ /* 0x000f220000000a00 */
[----:B-1----:R-:W-:-:S04]  /*1ee0*/  IMAD.HI.U32 R20, R9, R6, RZ ;  /* 0x0000000609147227 */ /* 0x002fc800078e00ff */
[----:B------:R-:W-:Y:S01]  /*1ef0*/  IMAD.HI.U32 R22, R13, R6, RZ ;  /* 0x000000060d167227 */ /* 0x000fe200078e00ff */
[----:B------:R-:W-:Y:S02]  /*1f00*/  SHF.R.U32.HI R20, RZ, R7, R20 ;  /* 0x00000007ff147219 */ /* 0x000fe40000011614 */
[-C--:B--2---:R-:W-:Y:S02]  /*1f10*/  SHF.R.U32.HI R17, RZ, R16.reuse, R17 ;  /* 0x00000010ff117219 */ /* 0x084fe40000011611 */
[----:B------:R-:W-:Y:S02]  /*1f20*/  SHF.R.U32.HI R16, RZ, R16, R5 ;  /* 0x00000010ff107219 */ /* 0x000fe40000011605 */
[----:B------:R-:W-:Y:S02]  /*1f30*/  SEL R17, R0, R17, !P0 ;  /* 0x0000001100117207 */ /* 0x000fe40004000000 */
[----:B------:R-:W-:Y:S02]  /*1f40*/  SHF.R.U32.HI R22, RZ, R7, R22 ;  /* 0x00000007ff167219 */ /* 0x000fe40000011616 */
[----:B---3--:R-:W-:-:S02]  /*1f50*/  ISETP.NE.AND P1, PT, R18, 0x1, PT ;  /* 0x000000011200780c */ /* 0x008fc40003f25270 */
[----:B------:R-:W-:Y:S02]  /*1f60*/  SEL R5, R11, R16, !P0 ;  /* 0x000000100b057207 */ /* 0x000fe40004000000 */
[----:B------:R-:W-:Y:S02]  /*1f70*/  SEL R19, R9, R20, !P1 ;  /* 0x0000001409137207 */ /* 0x000fe40004800000 */
[----:B------:R-:W-:Y:S01]  /*1f80*/  SEL R7, R13, R22, !P1 ;  /* 0x000000160d077207 */ /* 0x000fe20004800000 */
[----:B----4-:R-:W-:-:S04]  /*1f90*/  IMAD.HI.U32 R20, R17, R2, RZ ;  /* 0x0000000211147227 */ /* 0x010fc800078e00ff */
[----:B------:R-:W-:Y:S01]  /*1fa0*/  IMAD.HI.U32 R6, R19, R2, RZ ;  /* 0x0000000213067227 */ /* 0x000fe200078e00ff */
[----:B------:R-:W-:-:S04]  /*1fb0*/  @P3 SHF.R.U32.HI R17, RZ, R3, R20 ;  /* 0x00000003ff113219 */ /* 0x000fc80000011614 */
        /* <DEDUP_REMOVED lines=8> */
[----:B------:R-:W-:-:S04]  /*2040*/  @!P0 IMAD.HI.U32 R16, R7, R2, RZ ;  /* 0x0000000207108227 */ /* 0x000fc800078e00ff */
[----:B------:R-:W-:Y:S01]  /*2050*/  IMAD.MOV R2, RZ, RZ, -R6 ;  /* 0x000000ffff027224 */ /* 0x000fe200078e0a06 */
[----:B------:R-:W-:-:S03]  /*2060*/  @!P0 SHF.R.U32.HI R16, RZ, R3, R16 ;  /* 0x00000003ff108219 */ /* 0x000fc60000011610 */
[----:B------:R-:W-:Y:S01]  /*2070*/  IMAD R2, R72, R2, R5 ;  /* 0x0000000248027224 */ /* 0x000fe200078e0205 */
[----:B------:R-:W-:Y:S02]  /*2080*/  @!P0 SEL R3, R7, R16, !P3 ;  /* 0x0000001007038207 */ /* 0x000fe40005800000 */
[----:B------:R-:W-:-:S03]  /*2090*/  IADD3 R16, PT, PT, -R5, RZ, RZ ;  /* 0x000000ff05107210 */ /* 0x000fc60007ffe1ff */
[--C-:B------:R-:W-:Y:S02]  /*20a0*/  @!P0 IMAD.IADD R6, R6, 0x1, -R3.reuse ;  /* 0x0000000106068824 */ /* 0x100fe400078e0a03 */
[----:B------:R-:W-:Y:S01]  /*20b0*/  @!P0 IMAD R3, R2, R19, R3 ;  /* 0x0000001302038224 */ /* 0x000fe200078e0203 */
[----:B------:R-:W-:Y:S01]  /*20c0*/  IADD3 R2, PT, PT, -R7, RZ, RZ ;  /* 0x000000ff07027210 */ /* 0x000fe20007ffe1ff */
[----:B------:R-:W-:Y:S02]  /*20d0*/  @!P0 IMAD R5, R72, R6, R7 ;  /* 0x0000000648058224 */ /* 0x000fe400078e0207 */
[----:B------:R-:W-:Y:S02]  /*20e0*/  IMAD R11, R4, R16, R11 ;  /* 0x00000010040b7224 */ /* 0x000fe400078e020b */
[----:B------:R-:W-:Y:S02]  /*20f0*/  @!P0 IMAD.MOV.U32 R7, RZ, RZ, R3 ;  /* 0x000000ffff078224 */ /* 0x000fe400078e0003 */
[----:B------:R-:W-:-:S02]  /*2100*/  IMAD R2, R18, R2, R13 ;  /* 0x0000000212027224 */ /* 0x000fc400078e020d */
[----:B------:R-:W-:Y:S02]  /*2110*/  IMAD R11, R5, R4, R11 ;  /* 0x00000004050b7224 */ /* 0x000fe400078e020b */
[----:B------:R-:W-:Y:S02]  /*2120*/  IMAD R13, R7, R18, R2 ;  /* 0x00000012070d7224 */ /* 0x000fe400078e0202 */
.L_x_33:
[----:B------:R-:W1:Y:S02]  /*2130*/  LDCU UR8, c[0x0][0xb30] ;  /* 0x00016600ff0877ac */ /* 0x000e640008000800 */
[----:B-1----:R-:W-:-:S09]  /*2140*/  UISETP.NE.AND UP0, UPT, UR8, 0x1, UPT ;  /* 0x000000010800788c */ /* 0x002fd2000bf05270 */
[----:B------:R-:W-:Y:S05]  /*2150*/  BRA.U UP0, `(.L_x_34) ;  /* 0x0000000100407547 */ /* 0x000fea000b800000 */
[----:B------:R-:W1:Y:S08]  /*2160*/  LDC.64 R4, c[0x0][0xb10] ;  /* 0x0002c400ff047b82 */ /* 0x000e700000000a00 */
[----:B------:R-:W2:Y:S08]  /*2170*/  LDC.64 R2, c[0x0][0xb18] ;  /* 0x0002c600ff027b82 */ /* 0x000eb00000000a00 */
[----:B------:R-:W3:Y:S08]  /*2180*/  LDC R6, c[0x0][0xb20] ;  /* 0x0002c800ff067b82 */ /* 0x000ef00000000800 */
[----:B------:R-:W4:Y:S01]  /*2190*/  LDC R16, c[0x0][0xb0c] ;  /* 0x0002c300ff107b82 */ /* 0x000f220000000800 */
[----:B-1----:R-:W-:-:S05]  /*21a0*/  IMAD.HI.U32 R4, R13, R4, RZ ;  /* 0x000000040d047227 */ /* 0x002fca00078e00ff */
[----:B------:R-:W-:Y:S01]  /*21b0*/  SHF.R.U32.HI R4, RZ, R5, R4 ;  /* 0x00000005ff047219 */ /* 0x000fe20000011604 */
[----:B--2---:R-:W-:Y:S01]  /*21c0*/  IMAD.HI.U32 R3, R11, R3, RZ ;  /* 0x000000030b037227 */ /* 0x004fe200078e00ff */
[----:B------:R-:W-:-:S04]  /*21d0*/  ISETP.NE.AND P0, PT, R2, 0x1, PT ;  /* 0x000000010200780c */ /* 0x000fc80003f05270 */
[----:B---3--:R-:W-:-:S04]  /*21e0*/  SHF.R.U32.HI R6, RZ, R6, R3 ;  /* 0x00000006ff067219 */ /* 0x008fc80000011603 */
[----:B------:R-:W-:Y:S02]  /*21f0*/  SEL R3, R11, R6, !P0 ;  /* 0x000000060b037207 */ /* 0x000fe40004000000 */
[----:B----4-:R-:W-:-:S04]  /*2200*/  ISETP.NE.AND P1, PT, R16, 0x1, PT ;  /* 0x000000011000780c */ /* 0x010fc80003f25270 */
[----:B------:R-:W-:-:S05]  /*2210*/  SEL R4, R13, R4, !P1 ;  /* 0x000000040d047207 */ /* 0x000fca0004800000 */
[----:B------:R-:W-:Y:S02]  /*2220*/  IMAD.IADD R5, R3, 0x1, -R4 ;  /* 0x0000000103057824 */ /* 0x000fe400078e0a04 */
[----:B------:R-:W-:Y:S02]  /*2230*/  IMAD.IADD R3, R4, 0x1, -R3 ;  /* 0x0000000104037824 */ /* 0x000fe400078e0a03 */
[----:B------:R-:W-:Y:S02]  /*2240*/  IMAD R13, R5, R16, R13 ;  /* 0x00000010050d7224 */ /* 0x000fe400078e020d */
[----:B------:R-:W-:-:S07]  /*2250*/  IMAD R11, R3, R2, R11 ;  /* 0x00000002030b7224 */ /* 0x000fce00078e020b */
.L_x_34:
[----:B------:R-:W-:Y:S01]  /*2260*/  VIADD R14, R14, 0x1 ;  /* 0x000000010e0e7836 */ /* 0x000fe20000000000 */
[----:B------:R-:W-:Y:S01]  /*2270*/  PLOP3.LUT P1, PT, PT, PT, PT, 0x80, 0x8 ;  /* 0x000000000008781c */ /* 0x000fe20003f2f070 */
[----:B------:R-:W-:Y:S02]  /*2280*/  IMAD.IADD R21, R13, 0x1, R156 ;  /* 0x000000010d157824 */ /* 0x000fe400078e029c */
[----:B------:R-:W-:Y:S01]  /*2290*/  IMAD.IADD R20, R11, 0x1, R154 ;  /* 0x000000010b147824 */ /* 0x000fe200078e029a */
[----:B------:R-:W-:-:S04]  /*22a0*/  ISETP.NE.AND P0, PT, R14, 0x2, PT ;  /* 0x000000020e00780c */ /* 0x000fc80003f05270 */
[----:B------:R-:W-:Y:S02]  /*22b0*/  SEL R3, RZ, 0x1, P0 ;  /* 0x00000001ff037807 */ /* 0x000fe40000000000 */
[----:B------:R-:W-:Y:S02]  /*22c0*/  SEL R14, R14, RZ, P0 ;  /* 0x000000ff0e0e7207 */ /* 0x000fe40000000000 */
[----:B------:R-:W-:Y:S01]  /*22d0*/  LOP3.LUT R12, R12, R3, RZ, 0x3c, !PT ;  /* 0x000000030c0c7212 */ /* 0x000fe200078e3cff */
[----:B------:R-:W-:Y:S06]  /*22e0*/  @P2 BRA `(.L_x_35) ;  /* 0xfffffff000982947 */ /* 0x000fec000383ffff */
[----:B------:R-:W-:Y:S01]  /*22f0*/  UIADD3 UR4, UPT, UPT, UR4, 0x30, URZ ;  /* 0x0000003004047890 */ /* 0x000fe2000fffe0ff */
[----:B------:R-:W-:-:S03]  /*2300*/  SHF.L.U32 R3, R15, 0x1f, RZ ;  /* 0x0000001f0f037819 */ /* 0x000fc600000006ff */
[----:B------:R-:W-:-:S09]  /*2310*/  ULEA UR5, UR6, UR4, 0x3 ;  /* 0x0000000406057291 */ /* 0x000fd2000f8e18ff */
[----:B------:R-:W1:Y:S02]  /*2320*/  SYNCS.PHASECHK.TRANS64.TRYWAIT P0, [UR5], R3 ;  /* 0x00000003ff0075a7 */ /* 0x000e640008001105 */
[----:B-1----:R-:W-:Y:S05]  /*2330*/  @!P0 BRA `(.L_x_36) ;  /* 0x0000008800dc8947 */ /* 0x002fea0003800000 */
.L_x_136:
[----:B------:R-:W-:-:S04]  /*2340*/  UIADD3 UR6, UPT, UPT, UR6, 0x1, URZ ;  /* 0x0000000106067890 */ /* 0x000fc8000fffe0ff */
[----:B------:R-:W-:-:S04]  /*2350*/  UISETP.NE.AND UP0, UPT, UR6, 0x6, UPT ;  /* 0x000000060600788c */ /* 0x000fc8000bf05270 */
[----:B------:R-:W-:Y:S02]  /*2360*/  USEL UR7, URZ, 0x1, UP0 ;  /* 0x00000001ff077887 */ /* 0x000fe40008000000 */
[----:B------:R-:W-:-:S04]  /*2370*/  USEL UR6, UR6, URZ, UP0 ;  /* 0x000000ff06067287 */ /* 0x000fc80008000000 */
[----:B------:R-:W-:Y:S01]  /*2380*/  ULEA UR5, UR6, UR4, 0x3 ;  /* 0x0000000406057291 */ /* 0x000fe2000f8e18ff */
[----:B------:R-:W-:-:S04]  /*2390*/  LOP3.LUT R2, R15, UR7, RZ, 0x3c, !PT ;  /* 0x000000070f027c12 */ /* 0x000fc8000f8e3cff */
[----:B-1----:R-:W-:-:S04]  /*23a0*/  SHF.L.U32 R3, R2, 0x1f, RZ ;  /* 0x0000001f02037819 */ /* 0x002fc800000006ff */
[----:B------:R-:W1:Y:S02]  /*23b0*/  SYNCS.PHASECHK.TRANS64.TRYWAIT P0, [UR5], R3 ;  /* 0x00000003ff0075a7 */ /* 0x000e640008001105 */
[----:B-1----:R-:W-:Y:S05]  /*23c0*/  @!P0 BRA `(.L_x_37) ;  /* 0x0000008800d08947 */ /* 0x002fea0003800000 */
.L_x_138:
        /* <DEDUP_REMOVED lines=9> */
.L_x_140:
        /* <DEDUP_REMOVED lines=9> */
.L_x_142:
        /* <DEDUP_REMOVED lines=9> */
.L_x_144:
[----:B------:R-:W-:-:S04]  /*2580*/  UIADD3 UR6, UPT, UPT, UR6, 0x1, URZ ;  /* 0x0000000106067890 */ /* 0x000fc8000fffe0ff */
[----:B------:R-:W-:-:S04]  /*2590*/  UISETP.NE.AND UP0, UPT, UR6, 0x6, UPT ;  /* 0x000000060600788c */ /* 0x000fc8000bf05270 */
[----:B------:R-:W-:Y:S02]  /*25a0*/  USEL UR5, URZ, 0x1, UP0 ;  /* 0x00000001ff057887 */ /* 0x000fe40008000000 */
[----:B------:R-:W-:-:S04]  /*25b0*/  USEL UR6, UR6, URZ, UP0 ;  /* 0x000000ff06067287 */ /* 0x000fc80008000000 */
[----:B------:R-:W-:Y:S01]  /*25c0*/  ULEA UR6, UR6, UR4, 0x3 ;  /* 0x0000000406067291 */ /* 0x000fe2000f8e18ff */
[----:B-1----:R-:W-:-:S04]  /*25d0*/  LOP3.LUT R3, R2, UR5, RZ, 0x3c, !PT ;  /* 0x0000000502037c12 */ /* 0x002fc8000f8e3cff */
[----:B------:R-:W-:Y:S01]  /*25e0*/  SHF.L.U32 R3, R3, 0x1f, RZ ;  /* 0x0000001f03037819 */ /* 0x000fe200000006ff */
[----:B----4-:R-:W-:-:S07]  /*25f0*/  IMAD.U32 R0, RZ, RZ, UR6 ;  /* 0x00000006ff007e24 */ /* 0x010fce000f8e00ff */
.L_x_41:
[----:B-1----:R1:W2:Y:S02]  /*2600*/  SYNCS.PHASECHK.TRANS64.TRYWAIT P0, [R0+URZ], R3 ;  /* 0x00000003000075a7 */ /* 0x0022a400080011ff */
[----:B--2---:R-:W-:Y:S05]  /*2610*/  @!P0 NANOSLEEP.SYNCS 0x989680 ;  /* 0x009896800000895d */ /* 0x004fea0003900000 */
[----:B------:R-:W2:Y:S02]  /*2620*/  @!P0 SYNCS.PHASECHK.TRANS64 P0, [R0+URZ], R3 ;  /* 0x00000003000085a7 */ /* 0x000ea400080010ff */
[----:B--2---:R-:W-:Y:S05]  /*2630*/  @P0 EXIT ;  /* 0x000000000000094d */ /* 0x004fea0003800000 */
[----:B------:R-:W-:Y:S05]  /*2640*/  BRA `(.L_x_41) ;  /* 0xfffffffc00ec7947 */ /* 0x000fea000383ffff */
.L_x_17:
[----:B------:R-:W-:-:S04]  /*2650*/  UISETP.NE.AND UP1, UPT, UR37, URZ, UPT ;  /* 0x000000ff2500728c */ /* 0x000fc8000bf25270 */
[----:B------:R-:W-:-:S09]  /*2660*/  UISETP.NE.OR UP1, UPT, UR8, 0x1, UP1 ;  /* 0x000000010800788c */ /* 0x000fd20008f25670 */
[----:B------:R-:W-:Y:S05]  /*2670*/  BRA.U UP1, `(.L_x_42) ;  /* 0x0000000501487547 */ /* 0x000fea000b800000 */
[----:B------:R-:W-:Y:S01]  /*2680*/  ISETP.NE.AND P2, PT, R2, RZ, PT ;  /* 0x000000ff0200720c */ /* 0x000fe20003f45270 */
[----:B------:R-:W-:Y:S01]  /*2690*/  IMAD.MOV.U32 R12, RZ, RZ, 0x1 ;  /* 0x00000001ff0c7424 */ /* 0x000fe200078e00ff */
[----:B------:R-:W-:Y:S02]  /*26a0*/  CS2R R10, SRZ ;  /* 0x00000000000a7805 */ /* 0x000fe4000001ff00 */
[----:B------:R-:W-:Y:S01]  /*26b0*/  CS2R R8, SRZ ;  /* 0x0000000000087805 */ /* 0x000fe2000001ff00 */
[----:B------:R-:W-:Y:S01]  /*26c0*/  UMOV UR4, 0x400 ;  /* 0x0000040000047882 */ /* 0x000fe20000000000 */
[----:B------:R-:W-:Y:S01]  /*26d0*/  UMOV UR6, URZ ;  /* 0x000000ff00067c82 */ /* 0x000fe20008000000 */
[----:B------:R-:W-:-:S12]  /*26e0*/  ULEA UR37, UR37, UR4, 0x18 ;  /* 0x0000000425257291 */ /* 0x000fd8000f8ec0ff */
.L_x_46:
[----:B------:R-:W-:Y:S02]  /*26f0*/  LEA R0, R8, UR37, 0x3 ;  /* 0x0000002508007c11 */ /* 0x000fe4000f8e18ff */
[----:B------:R-:W-:-:S03]  /*2700*/  SHF.L.U32 R5, R9, 0x1f, RZ ;  /* 0x0000001f09057819 */ /* 0x000fc600000006ff */
[----:B------:R-:W-:Y:S01]  /*2710*/  VIADD R4, R0, 0x100 ;  /* 0x0000010000047836 */ /* 0x000fe20000000000 */
[----:B------:R-:W1:Y:S02]  /*2720*/  SYNCS.PHASECHK.TRANS64.TRYWAIT P0, [R0+URZ+0xf0], R5 ;  /* 0x0000f005000075a7 */ /* 0x000e6400080011ff */
[----:B-1----:R-:W-:Y:S05]  /*2730*/  @!P0 BRA `(.L_x_43) ;  /* 0x0000008800548947 */ /* 0x002fea0003800000 */
.L_x_145:
[----:B------:R-:W-:Y:S01]  /*2740*/  ULEA UR5, UR6, UR37, 0x3 ;  /* 0x0000002506057291 */ /* 0x000fe2000f8e18ff */
[----:B------:R-:W-:Y:S02]  /*2750*/  PRMT R4, RZ, 0x654, R4 ;  /* 0x00000654ff047816 */ /* 0x000fe40000000004 */
[----:B-1----:R-:W-:Y:S01]  /*2760*/  SHF.L.U32 R5, R12, 0x1f, RZ ;  /* 0x0000001f0c057819 */ /* 0x002fe200000006ff */
[----:B------:R-:W-:Y:S01]  /*2770*/  UIADD3 UR4, UPT, UPT, UR5, 0xb0, URZ ;  /* 0x000000b005047890 */ /* 0x000fe2000fffe0ff */
[----:B------:R1:W-:Y:S05]  /*2780*/  SYNCS.ARRIVE.TRANS64.RED.A1T0 RZ, [R4+URZ], RZ ;  /* 0x000000ff04ff79a7 */ /* 0x0003ea00081004ff */
[----:B------:R-:W-:Y:S01]  /*2790*/  IMAD.U32 R7, RZ, RZ, UR4 ;  /* 0x00000004ff077e24 */ /* 0x000fe2000f8e00ff */
[----:B------:R-:W2:Y:S04]  /*27a0*/  SYNCS.PHASECHK.TRANS64.TRYWAIT P0, [UR5+0xc0], R5 ;  /* 0x0000c005ff0075a7 */ /* 0x000ea80008001105 */
[----:B------:R-:W-:Y:S01]  /*27b0*/  PRMT R6, R2, 0x654, R7 ;  /* 0x0000065402067816 */ /* 0x000fe20000000007 */
[----:B-1----:R-:W-:Y:S01]  /*27c0*/  @!P2 IMAD.MOV.U32 R4, RZ, RZ, 0x10 ;  /* 0x00000010ff04a424 */ /* 0x002fe200078e00ff */
[----:B--2---:R-:W-:Y:S06]  /*27d0*/  @!P0 BRA `(.L_x_44) ;  /* 0x0000008800408947 */ /* 0x004fec0003800000 */
.L_x_147:
[----:B------:R-:W-:Y:S01]  /*27e0*/  ULEA UR4, UR6, UR37, 0x4 ;  /* 0x0000002506047291 */ /* 0x000fe2000f8e20ff */
[----:B------:R-:W-:Y:S01]  /*27f0*/  SEL R3, R6, R3, !P2 ;  /* 0x0000000306037207 */ /* 0x000fe20005000000 */
[----:B------:R-:W-:Y:S01]  /*2800*/  UIADD3 UR5, UPT, UPT, UR5, 0xb0, URZ ;  /* 0x000000b005057890 */ /* 0x000fe2000fffe0ff */
[----:B-1----:R-:W-:Y:S01]  /*2810*/  LEA R0, R11, UR37, 0x3 ;  /* 0x000000250b007c11 */ /* 0x002fe2000f8e18ff */
[----:B------:R-:W-:Y:S01]  /*2820*/  UIADD3 UR4, UPT, UPT, UR4, 0x120, URZ ;  /* 0x0000012004047890 */ /* 0x000fe2000fffe0ff */
[----:B------:R-:W-:Y:S01]  /*2830*/  SHF.L.U32 R5, R10, 0x1f, RZ ;  /* 0x0000001f0a057819 */ /* 0x000fe200000006ff */
[----:B------:R1:W-:Y:S01]  /*2840*/  @!P2 SYNCS.ARRIVE.TRANS64.RED RZ, [R3+URZ], R4 ;  /* 0x0000000403ffa9a7 */ /* 0x0003e200080004ff */
[----:B------:R-:W-:Y:S01]  /*2850*/  UIADD3 UR6, UPT, UPT, UR6, 0x1, URZ ;  /* 0x0000000106067890 */ /* 0x000fe2000fffe0ff */
[----:B------:R-:W-:-:S03]  /*2860*/  VIADD R8, R8, 0x1 ;  /* 0x0000000108087836 */ /* 0x000fc60000000000 */
[----:B------:R-:W-:Y:S02]  /*2870*/  UISETP.NE.AND UP0, UPT, UR6, 0x2, UPT ;  /* 0x000000020600788c */ /* 0x000fe4000bf05270 */
[----:B------:R-:W-:Y:S06]  /*2880*/  UGETNEXTWORKID.BROADCAST [UR4], [UR5] ;  /* 0x00000000040073ca */ /* 0x000fec0008000100 */
[----:B------:R-:W-:Y:S01]  /*2890*/  USEL UR4, URZ, 0x1, UP0 ;  /* 0x00000001ff047887 */ /* 0x000fe20008000000 */
[----:B------:R-:W-:Y:S01]  /*28a0*/  ISETP.NE.AND P0, PT, R8, 0x2, PT ;  /* 0x000000020800780c */ /* 0x000fe20003f05270 */
[----:B------:R-:W-:Y:S01]  /*28b0*/  USEL UR6, UR6, URZ, UP0 ;  /* 0x000000ff06067287 */ /* 0x000fe20008000000 */
[----:B------:R-:W2:Y:S03]  /*28c0*/  SYNCS.PHASECHK.TRANS64.TRYWAIT P1, [R0+URZ+0xb0], R5 ;  /* 0x0000b005000075a7 */ /* 0x000ea600080211ff */
[----:B------:R-:W-:Y:S01]  /*28d0*/  LOP3.LUT R12, R12, UR4, RZ, 0x3c, !PT ;  /* 0x000000040c0c7c12 */ /* 0x000fe2000f8e3cff */
[----:B-12---:R-:W-:Y:S07]  /*28e0*/  @!P1 BRA `(.L_x_45) ;  /* 0x0000008800149947 */ /* 0x006fee0003800000 */
.L_x_148:
[C---:B------:R-:W-:Y:S01]  /*28f0*/  LEA R4, R11.reuse, UR37, 0x4 ;  /* 0x000000250b047c11 */ /* 0x040fe2000f8e20ff */
[----:B-1----:R-:W-:Y:S01]  /*2900*/  VIADD R0, R0, 0xc0 ;  /* 0x000000c000007836 */ /* 0x002fe20000000000 */
[----:B------:R-:W-:Y:S01]  /*2910*/  SEL R8, R8, RZ, P0 ;  /* 0x000000ff08087207 */ /* 0x000fe20000000000 */
[----:B------:R-:W-:-:S03]  /*2920*/  VIADD R11, R11, 0x1 ;  /* 0x000000010b0b7836 */ /* 0x000fc60000000000 */
[----:B------:R-:W1:Y:S01]  /*2930*/  LDS.128 R4, [R4+0x120] ;  /* 0x0001200004047984 */ /* 0x000e620000000c00 */
[----:B------:R-:W-:Y:S02]  /*2940*/  PRMT R0, RZ, 0x654, R0 ;  /* 0x00000654ff007816 */ /* 0x000fe40000000000 */
[C---:B------:R-:W-:Y:S01]  /*2950*/  ISETP.NE.AND P1, PT, R11.reuse, 0x2, PT ;  /* 0x000000020b00780c */ /* 0x040fe20003f25270 */
[----:B------:R-:W-:Y:S01]  /*2960*/  @!PT LDS RZ, [RZ] ;  /* 0x00000000fffff984 */ /* 0x000fe20000000800 */
[----:B------:R-:W-:Y:S01]  /*2970*/  @!PT LDS RZ, [RZ] ;  /* 0x00000000fffff984 */ /* 0x000fe20000000800 */
[----:B------:R-:W-:Y:S01]  /*2980*/  @!PT LDS RZ, [RZ] ;  /* 0x00000000fffff984 */ /* 0x000fe20000000800 */
[----:B------:R-:W-:Y:S01]  /*2990*/  @!PT LDS RZ, [RZ] ;  /* 0x00000000fffff984 */ /* 0x000fe20000000800 */
[----:B------:R2:W-:Y:S06]  /*29a0*/  MEMBAR.ALL.CTA ;  /* 0x0000000000007992 */ /* 0x0005ec0000008000 */
[----:B--2---:R-:W2:Y:S01]  /*29b0*/  FENCE.VIEW.ASYNC.S ;  /* 0x00000000000073c6 */ /* 0x004ea20000000000 */
[----:B------:R-:W-:Y:S01]  /*29c0*/  SEL R11, R11, RZ, P1 ;  /* 0x000000ff0b0b7207 */ /* 0x000fe20000800000 */
[----:B--2---:R2:W-:Y:S01]  /*29d0*/  SYNCS.ARRIVE.TRANS64.RED.A1T0 RZ, [R0+URZ], RZ ;  /* 0x000000ff00ff79a7 */ /* 0x0045e200081004ff */
[----:B-1----:R-:W-:-:S02]  /*29e0*/  LOP3.LUT P3, RZ, R6, 0x1, RZ, 0xc0, !PT ;  /* 0x0000000106ff7812 */ /* 0x002fc4000786c0ff */
[----:B------:R-:W-:-:S04]  /*29f0*/  SEL R5, RZ, 0x1, P1 ;  /* 0x00000001ff057807 */ /* 0x000fc80000800000 */
[----:B------:R-:W-:Y:S02]  /*2a00*/  LOP3.LUT R10, R10, R5, RZ, 0x3c, !PT ;  /* 0x000000050a0a7212 */ /* 0x000fe400078e3cff */
[----:B--2---:R-:W-:-:S04]  /*2a10*/  SEL R0, RZ, 0x1, P0 ;  /* 0x00000001ff007807 */ /* 0x004fc80000000000 */
[----:B------:R-:W-:Y:S01]  /*2a20*/  LOP3.LUT R9, R9, R0, RZ, 0x3c, !PT ;  /* 0x0000000009097212 */ /* 0x000fe200078e3cff */
[----:B------:R-:W-:Y:S06]  /*2a30*/  @P3 BRA `(.L_x_46) ;  /* 0xfffffffc002c3947 */ /* 0x000fec000383ffff */
[----:B------:R-:W-:Y:S01]  /*2a40*/  ULEA UR5, UR6, UR37, 0x3 ;  /* 0x0000002506057291 */ /* 0x000fe2000f8e18ff */
[----:B------:R-:W-:-:S08]  /*2a50*/  SHF.L.U32 R3, R12, 0x1f, RZ ;  /* 0x0000001f0c037819 */ /* 0x000fd000000006ff */
[----:B------:R-:W1:Y:S02]  /*2a60*/  SYNCS.PHASECHK.TRANS64 P0, [UR5+0xc0], R3 ;  /* 0x0000c003ff0075a7 */ /* 0x000e640008001005 */
[----:B-1----:R-:W-:Y:S05]  /*2a70*/  @P0 BRA `(.L_x_47) ;  /* 0x0000000000080947 */ /* 0x002fea0003800000 */
[----:B------:R-:W1:Y:S02]  /*2a80*/  SYNCS.PHASECHK.TRANS64.TRYWAIT P0, [UR5+0xc0], R3 ;  /* 0x0000c003ff0075a7 */ /* 0x000e640008001105 */
[----:B-1----:R-:W-:Y:S05]  /*2a90*/  @!P0 BRA `(.L_x_48) ;  /* 0x0000008400bc8947 */ /* 0x002fea0003800000 */
.L_x_47:
[----:B------:R-:W-:-:S04]  /*2aa0*/  UIADD3 UR4, UPT, UPT, UR6, 0x1, URZ ;  /* 0x0000000106047890 */ /* 0x000fc8000fffe0ff */
[----:B------:R-:W-:-:S04]  /*2ab0*/  UISETP.NE.AND UP0, UPT, UR4, 0x2, UPT ;  /* 0x000000020400788c */ /* 0x000fc8000bf05270 */
[----:B------:R-:W-:Y:S02]  /*2ac0*/  USEL UR7, URZ, 0x1, UP0 ;  /* 0x00000001ff077887 */ /* 0x000fe40008000000 */
[----:B------:R-:W-:-:S04]  /*2ad0*/  USEL UR4, UR4, URZ, UP0 ;  /* 0x000000ff04047287 */ /* 0x000fc80008000000 */
[----:B------:R-:W-:Y:S01]  /*2ae0*/  ULEA UR4, UR4, UR37, 0x3 ;  /* 0x0000002504047291 */ /* 0x000fe2000f8e18ff */
[----:B-1----:R-:W-:-:S04]  /*2af0*/  LOP3.LUT R3, R12, UR7, RZ, 0x3c, !PT ;  /* 0x000000070c037c12 */ /* 0x002fc8000f8e3cff */
[----:B------:R-:W-:-:S04]  /*2b00*/  SHF.L.U32 R0, R3, 0x1f, RZ ;  /* 0x0000001f03007819 */ /* 0x000fc800000006ff */
[----:B------:R-:W1:Y:S02]  /*2b10*/  SYNCS.PHASECHK.TRANS64 P0, [UR4+0xc0], R0 ;  /* 0x0000c000ff0075a7 */ /* 0x000e640008001004 */
[----:B-1----:R-:W-:Y:S05]  /*2b20*/  @P0 EXIT ;  /* 0x000000000000094d */ /* 0x002fea0003800000 */
[----:B------:R-:W-:Y:S02]  /*2b30*/  SHF.L.U32 R3, R3, 0x1f, RZ ;  /* 0x0000001f03037819 */ /* 0x000fe400000006ff */
[----:B------:R-:W-:-:S07]  /*2b40*/  MOV R0, UR4 ;  /* 0x0000000400007c02 */ /* 0x000fce0008000f00 */
.L_x_49:
[----:B-1----:R1:W2:Y:S02]  /*2b50*/  SYNCS.PHASECHK.TRANS64.TRYWAIT P0, [R0+URZ+0xc0], R3 ;  /* 0x0000c003000075a7 */ /* 0x0022a400080011ff */
[----:B--2---:R-:W-:Y:S05]  /*2b60*/  @!P0 NANOSLEEP.SYNCS 0x989680 ;  /* 0x009896800000895d */ /* 0x004fea0003900000 */
[----:B------:R-:W2:Y:S02]  /*2b70*/  @!P0 SYNCS.PHASECHK.TRANS64 P0, [R0+URZ+0xc0], R3 ;  /* 0x0000c003000085a7 */ /* 0x000ea400080010ff */
[----:B--2---:R-:W-:Y:S05]  /*2b80*/  @P0 EXIT ;  /* 0x000000000000094d */ /* 0x004fea0003800000 */
[----:B------:R-:W-:Y:S05]  /*2b90*/  BRA `(.L_x_49) ;  /* 0xfffffffc00ec7947 */ /* 0x000fea000383ffff */
.L_x_42:
[----:B------:R-:W-:-:S09]  /*2ba0*/  UISETP.NE.AND UP1, UPT, UR8, URZ, UPT ;  /* 0x000000ff0800728c */ /* 0x000fd2000bf25270 */
[----:B------:R-:W-:Y:S05]  /*2bb0*/  BRA.U UP1, `(.L_x_50) ;  /* 0x0000000d01347547 */ /* 0x000fea000b800000 */
[----:B------:R-:W-:Y:S01]  /*2bc0*/  UMOV UR4, 0x40 ;  /* 0x0000004000047882 */ /* 0x000fe20000000000 */
[----:B------:R-:W-:Y:S01]  /*2bd0*/  NOP ;  /* 0x0000000000007918 */ /* 0x000fe20000000000 */
[----:B------:R-:W-:Y:S01]  /*2be0*/  ULEA UR4, UR37, UR4, 0x18 ;  /* 0x0000000425047291 */ /* 0x000fe2000f8ec0ff */
[----:B------:R-:W-:Y:S02]  /*2bf0*/  UMOV UR5, 0x400 ;  /* 0x0000040000057882 */ /* 0x000fe40000000000 */
[----:B------:R-:W-:-:S06]  /*2c00*/  ULEA UR37, UR37, UR5, 0x18 ;  /* 0x0000000525257291 */ /* 0x000fcc000f8ec0ff */
[----:B------:R-:W1:Y:S02]  /*2c10*/  LDS.U8 R0, [UR4+0x1c] ;  /* 0x00001c04ff007984 */ /* 0x000e640008000000 */
[----:B-1----:R-:W-:-:S13]  /*2c20*/  ISETP.NE.AND P0, PT, R0, RZ, PT ;  /* 0x000000ff0000720c */ /* 0x002fda0003f05270 */
[----:B------:R-:W-:Y:S05]  /*2c30*/  @P0 BRA `(.L_x_51) ;  /* 0x0000000000580947 */ /* 0x000fea0003800000 */
[----:B------:R-:W-:-:S13]  /*2c40*/  ELECT P0, URZ, PT ;  /* 0x0000000000ff782f */ /* 0x000fda0003800000 */
[----:B------:R-:W-:Y:S05]  /*2c50*/  @!P0 BRA `(.L_x_52) ;  /* 0x0000000000608947 */ /* 0x000fea0003800000 */
[----:B------:R-:W-:Y:S01]  /*2c60*/  UMOV UR5, 0x10 ;  /* 0x0000001000057882 */ /* 0x000fe20000000000 */
[----:B------:R-:W-:Y:S01]  /*2c70*/  HFMA2 R0, -RZ, RZ, 0, 5.9604644775390625e-08 ;  /* 0x00000001ff007431 */ /* 0x000fe200000001ff */
[----:B------:R-:W-:-:S03]  /*2c80*/  MOV R2, 0xffff ;  /* 0x0000ffff00027802 */ /* 0x000fc60000000f00 */
[----:B------:R-:W-:Y:S04]  /*2c90*/  DEPBAR.LE SB1, 0x36 ;  /* 0x00009d800000791a */ /* 0x000fe80000000000 */
[----:B------:R-:W1:Y:S02]  /*2ca0*/  UTCATOMSWS.FIND_AND_SET.ALIGN UP0, UR5, UR5 ;  /* 0x00000005000575e3 */ /* 0x000e640008000800 */
[----:B-1----:R-:W-:Y:S01]  /*2cb0*/  MOV R3, UR5 ;  /* 0x0000000500037c02 */ /* 0x002fe20008000f00 */
[----:B------:R-:W-:Y:S06]  /*2cc0*/  BRA.U UP0, `(.L_x_53) ;  /* 0x0000000100187547 */ /* 0x000fec000b800000 */
.L_x_54:
[----:B------:R-:W-:Y:S05]  /*2cd0*/  NANOSLEEP 0x64 ;  /* 0x000000640000795d */ /* 0x000fea0003800000 */
[----:B------:R-:W-:-:S05]  /*2ce0*/  UMOV UR5, 0x10 ;  /* 0x0000001000057882 */ /* 0x000fca0000000000 */
[----:B------:R-:W-:Y:S04]  /*2cf0*/  DEPBAR.LE SB1, 0x36 ;  /* 0x00009d800000791a */ /* 0x000fe80000000000 */
[----:B------:R-:W1:Y:S02]  /*2d00*/  UTCATOMSWS.FIND_AND_SET.ALIGN UP0, UR5, UR5 ;  /* 0x00000005000575e3 */ /* 0x000e640008000800 */
[----:B-1----:R-:W-:Y:S01]  /*2d10*/  MOV R3, UR5 ;  /* 0x0000000500037c02 */ /* 0x002fe20008000f00 */
[----:B------:R-:W-:Y:S05]  /*2d20*/  BRA.U !UP0, `(.L_x_54) ;  /* 0xfffffffd08e87547 */ /* 0x000fea000b83ffff */
.L_x_53:
[-C--:B------:R-:W-:Y:S02]  /*2d30*/  SHF.L.U32 R2, R2, R3.reuse, RZ ;  /* 0x0000000302027219 */ /* 0x080fe400000006ff */
[----:B------:R-:W-:Y:S01]  /*2d40*/  SHF.L.U32 R0, R0, R3, RZ ;  /* 0x0000000300007219 */ /* 0x000fe200000006ff */
[----:B------:R-:W-:Y:S02]  /*2d50*/  IMAD.SHL.U32 R3, R3, 0x20, RZ ;  /* 0x0000002003037824 */ /* 0x000fe400078e00ff */
[----:B------:R1:W-:Y:S04]  /*2d60*/  ATOMS.OR RZ, [UR4+0x14], R2 ;  /* 0x00001402ffff798c */ /* 0x0003e8000b000004 */
[----:B------:R1:W-:Y:S04]  /*2d70*/  ATOMS.OR RZ, [UR4+0x18], R0 ;  /* 0x00001800ffff798c */ /* 0x0003e8000b000004 */
[----:B------:R1:W-:Y:S01]  /*2d80*/  STS [UR37+0x140], R3 ;  /* 0x00014003ff007988 */ /* 0x0003e20008000825 */
[----:B------:R-:W-:Y:S05]  /*2d90*/  BRA `(.L_x_52) ;  /* 0x0000000000107947 */ /* 0x000fea0003800000 */
.L_x_51:
[----:B------:R-:W-:Y:S02]  /*2da0*/  MOV R0, 0xffffffff ;  /* 0xffffffff00007802 */ /* 0x000fe40000000f00 */
[----:B------:R-:W-:-:S03]  /*2db0*/  MOV R2, 0x2de0 ;  /* 0x00002de000027802 */ /* 0x000fc60000000f00 */
[----:B------:R1:W-:Y:S04]  /*2dc0*/  STS [UR37+0x140], R0 ;  /* 0x00014000ff007988 */ /* 0x0003e80008000825 */
[----:B-1-3-5:R-:W-:Y:S05]  /*2dd0*/  CALL.REL.NOINC `($__internal_1_$__cuda_sm10x_tcgen05_guardrail_trap_phase_invalid_during_alloc) ;  /* 0x0000008800d47944 */ /* 0x02afea0003c00000 */
.L_x_52:
[----:B------:R-:W-:Y:S05]  /*2de0*/  WARPSYNC.ALL ;  /* 0x0000000000007948 */ /* 0x000fea0003800000 */
[----:B------:R-:W2:Y:S01]  /*2df0*/  S2UR UR6, SR_CgaCtaId ;  /* 0x00000000000679c3 */ /* 0x000ea20000008800 */
[----:B------:R-:W-:Y:S01]  /*2e00*/  UMOV UR4, 0x400 ;  /* 0x0000040000047882 */ /* 0x000fe20000000000 */
[----:B------:R-:W-:-:S06]  /*2e10*/  NOP ;  /* 0x0000000000007918 */ /* 0x000fcc0000000000 */
[----:B------:R-:W-:Y:S06]  /*2e20*/  BAR.ARV 0x6, 0xa0 ;  /* 0x0182800000007b1d */ /* 0x000fec0000002000 */
[----:B------:R-:W4:Y:S01]  /*2e30*/  LDCU UR7, c[0x0][0x38c] ;  /* 0x00007180ff0777ac */ /* 0x000f220008000800 */
[----:B------:R-:W-:Y:S01]  /*2e40*/  IMAD.MOV.U32 R11, RZ, RZ, 0x1 ;  /* 0x00000001ff0b7424 */ /* 0x000fe200078e00ff */
[----:B------:R-:W-:Y:S01]  /*2e50*/  CS2R R8, SRZ ;  /* 0x0000000000087805 */ /* 0x000fe2000001ff00 */
[----:B------:R-:W-:Y:S01]  /*2e60*/  IMAD.MOV.U32 R10, RZ, RZ, RZ ;  /* 0x000000ffff0a7224 */ /* 0x000fe200078e00ff */
[----:B------:R-:W-:Y:S01]  /*2e70*/  UMOV UR18, URZ ;  /* 0x000000ff00127c82 */ /* 0x000fe20008000000 */
[----:B------:R-:W-:Y:S01]  /*2e80*/  UMOV UR17, URZ ;  /* 0x000000ff00117c82 */ /* 0x000fe20008000000 */
[----:B------:R-:W-:Y:S01]  /*2e90*/  UMOV UR22, 0x0 ;  /* 0x0000000000167882 */ /* 0x000fe20000000000 */
[----:B------:R-:W-:Y:S01]  /*2ea0*/  UMOV UR23, 0x8400010 ;  /* 0x0840001000177882 */ /* 0x000fe20000000000 */
[----:B------:R-:W-:Y:S01]  /*2eb0*/  UMOV UR20, 0x0 ;  /* 0x0000000000147882 */ /* 0x000fe20000000000 */
[----:B------:R-:W-:Y:S01]  /*2ec0*/  UMOV UR21, 0x8400010 ;  /* 0x0840001000157882 */ /* 0x000fe20000000000 */
[----:B--2---:R-:W-:Y:S01]  /*2ed0*/  ULEA UR6, UR6, UR4, 0x18 ;  /* 0x0000000406067291 */ /* 0x004fe2000f8ec0ff */
[----:B------:R-:W2:Y:S03]  /*2ee0*/  LDCU UR4, c[0x0][0x38c] ;  /* 0x00007180ff0477ac */ /* 0x000ea60008000800 */
[----:B------:R-:W-:-:S02]  /*2ef0*/  UIADD3 UR11, UPT, UPT, UR6, 0x10800, URZ ;  /* 0x00010800060b7890 */ /* 0x000fc4000fffe0ff */
[----:B----4-:R-:W-:-:S03]  /*2f00*/  UIADD3 UR7, UPT, UPT, UR7, 0x1f, URZ ;  /* 0x0000001f07077890 */ /* 0x010fc6000fffe0ff */
[----:B-1----:R-:W1:Y:S01]  /*2f10*/  LDS R0, [UR6+0x140] ;  /* 0x00014006ff007984 */ /* 0x002e620008000800 */
[----:B------:R-:W-:Y:S02]  /*2f20*/  UIADD3 UR12, UPT, UPT, UR6, 0x1c800, URZ ;  /* 0x0001c800060c7890 */ /* 0x000fe4000fffe0ff */
[----:B------:R-:W-:Y:S02]  /*2f30*/  USHF.R.S32.HI UR5, URZ, 0x1f, UR7 ;  /* 0x0000001fff057899 */ /* 0x000fe40008011407 */
[----:B------:R-:W-:Y:S02]  /*2f40*/  USHF.R.U32.HI UR11, URZ, 0x4, UR11 ;  /* 0x00000004ff0b7899 */ /* 0x000fe4000801160b */
[----:B------:R-:W-:Y:S02]  /*2f50*/  ULEA.HI UR5, UR5, UR7, URZ, 0x5 ;  /* 0x0000000705057291 */ /* 0x000fe4000f8f28ff */
[----:B------:R-:W-:Y:S02]  /*2f60*/  USHF.R.U32.HI UR12, URZ, 0x4, UR12 ;  /* 0x00000004ff0c7899 */ /* 0x000fe4000801160c */
[----:B------:R-:W-:-:S02]  /*2f70*/  USHF.R.S32.HI UR5, URZ, 0x5, UR5 ;  /* 0x00000005ff057899 */ /* 0x000fc40008011405 */
[----:B------:R-:W-:Y:S02]  /*2f80*/  ULOP3.LUT UR11, UR11, 0x3fff, URZ, 0xc0, !UPT ;  /* 0x00003fff0b0b7892 */ /* 0x000fe4000f8ec0ff */
[----:B------:R-:W-:Y:S02]  /*2f90*/  UISETP.LT.AND UP0, UPT, UR5, 0x1, UPT ;  /* 0x000000010500788c */ /* 0x000fe4000bf01270 */
[----:B------:R-:W-:Y:S02]  /*2fa0*/  ULOP3.LUT UR12, UR12, 0x3fff, URZ, 0xc0, !UPT ;  /* 0x00003fff0c0c7892 */ /* 0x000fe4000f8ec0ff */
[----:B------:R-:W-:Y:S02]  /*2fb0*/  USEL UR10, UR5, 0x1, !UP0 ;  /* 0x00000001050a7887 */ /* 0x000fe4000c000000 */
[----:B------:R-:W-:Y:S02]  /*2fc0*/  ULOP3.LUT UR11, UR11, 0x10000, URZ, 0xfc, !UPT ;  /* 0x000100000b0b7892 */ /* 0x000fe4000f8efcff */
[----:B------:R-:W-:-:S02]  /*2fd0*/  ULOP3.LUT UR12, UR12, 0x10000, URZ, 0xfc, !UPT ;  /* 0x000100000c0c7892 */ /* 0x000fc4000f8efcff */
[----:B------:R-:W-:Y:S02]  /*2fe0*/  UIADD3 UR10, UPT, UPT, -UR10, URZ, URZ ;  /* 0x000000ff0a0a7290 */ /* 0x000fe4000fffe1ff */
[----:B--2---:R-:W-:Y:S01]  /*2ff0*/  UISETP.GE.AND UP3, UPT, UR4, 0x1, UPT ;  /* 0x000000010400788c */ /* 0x004fe2000bf66270 */
[----:B-1----:R-:W-:-:S15]  /*3000*/  R2UR UR19, R0 ;  /* 0x00000000001372ca */ /* 0x002fde00000e0000 */
.L_x_61:
[----:B------:R-:W-:Y:S02]  /*3010*/  LEA R0, R10, UR6, 0x3 ;  /* 0x000000060a007c11 */ /* 0x000fe4000f8e18ff */
[----:B------:R-:W-:Y:S02]  /*3020*/  SHF.L.U32 R5, R9, 0x1f, RZ ;  /* 0x0000001f09057819 */ /* 0x000fe400000006ff */
[----:B------:R-:W-:Y:S01]  /*3030*/  PLOP3.LUT P0, PT, PT, PT, UP3, 0x80, 0x8 ;  /* 0x000000000008781c */ /* 0x000fe20003f0f038 */
[----:B------:R-:W-:Y:S01]  /*3040*/  VIADD R3, R0, 0xc0 ;  /* 0x000000c000037836 */ /* 0x000fe20000000000 */
[----:B-1----:R-:W1:Y:S02]  /*3050*/  SYNCS.PHASECHK.TRANS64.TRYWAIT P1, [R0+URZ+0xb0], R5 ;  /* 0x0000b005000075a7 */ /* 0x002e6400080211ff */
[----:B-1--4-:R-:W-:Y:S09]  /*3060*/  @!P1 BRA `(.L_x_55) ;  /* 0x0000008000609947 */ /* 0x012ff20003800000 */
.L_x_150:
[----:B------:R-:W-:Y:S01]  /*3070*/  LEA R4, R10, UR6, 0x4 ;  /* 0x000000060a047c11 */ /* 0x000fe2000f8e20ff */
[----:B------:R-:W-:Y:S01]  /*3080*/  @UP3 ULEA UR4, UR17, UR6, 0x3 ;  /* 0x0000000611043291 */ /* 0x000fe2000f8e18ff */
[----:B------:R-:W-:Y:S01]  /*3090*/  PLOP3.LUT P2, PT, PT, PT, PT, 0x80, 0x8 ;  /* 0x000000000008781c */ /* 0x000fe20003f4f070 */
[----:B------:R-:W-:Y:S01]  /*30a0*/  ULEA UR8, UR18, UR6, 0x3 ;  /* 0x0000000612087291 */ /* 0x000fe2000f8e18ff */
[----:B------:R-:W-:Y:S01]  /*30b0*/  PRMT R3, RZ, 0x654, R3 ;  /* 0x00000654ff037816 */ /* 0x000fe20000000003 */
[----:B------:R-:W-:Y:S01]  /*30c0*/  ULEA UR9, UR18, UR19, 0x8 ;  /* 0x0000001312097291 */ /* 0x000fe2000f8e40ff */
[----:B-1----:R-:W1:Y:S01]  /*30d0*/  LDS.128 R4, [R4+0x120] ;  /* 0x0001200004047984 */ /* 0x002e620000000c00 */
[----:B------:R-:W-:Y:S02]  /*30e0*/  @P0 SHF.L.U32 R2, R8, 0x1f, RZ ;  /* 0x0000001f08020819 */ /* 0x000fe400000006ff */
[----:B------:R-:W-:Y:S01]  /*30f0*/  SHF.L.U32 R0, R11, 0x1f, RZ ;  /* 0x0000001f0b007819 */ /* 0x000fe200000006ff */
[----:B------:R-:W-:Y:S01]  /*3100*/  @!PT LDS RZ, [RZ] ;  /* 0x00000000fffff984 */ /* 0x000fe20000000800 */
[----:B------:R-:W-:Y:S01]  /*3110*/  @!PT LDS RZ, [RZ] ;  /* 0x00000000fffff984 */ /* 0x000fe20000000800 */
[----:B------:R-:W-:Y:S01]  /*3120*/  @!PT LDS RZ, [RZ] ;  /* 0x00000000fffff984 */ /* 0x000fe20000000800 */
[----:B------:R-:W-:Y:S01]  /*3130*/  @!PT LDS RZ, [RZ] ;  /* 0x00000000fffff984 */ /* 0x000fe20000000800 */
[----:B------:R2:W-:Y:S06]  /*3140*/  MEMBAR.ALL.CTA ;  /* 0x0000000000007992 */ /* 0x0005ec0000008000 */
[----:B--2---:R-:W2:Y:S02]  /*3150*/  FENCE.VIEW.ASYNC.S ;  /* 0x00000000000073c6 */ /* 0x004ea40000000000 */
[----:B--2---:R2:W-:Y:S01]  /*3160*/  SYNCS.ARRIVE.TRANS64.RED.A1T0 RZ, [R3+URZ], RZ ;  /* 0x000000ff03ff79a7 */ /* 0x0045e200081004ff */
[----:B------:R2:W4:Y:S01]  /*3170*/  @P0 SYNCS.PHASECHK.TRANS64.TRYWAIT P2, [UR4], R2 ;  /* 0x00000002ff0005a7 */ /* 0x0005220008041104 */
[----:B-1----:R-:W-:Y:S01]  /*3180*/  LOP3.LUT P1, RZ, R6, 0x1, RZ, 0xc0, !PT ;  /* 0x0000000106ff7812 */ /* 0x002fe2000782c0ff */
[----:B------:R-:W1:Y:S02]  /*3190*/  SYNCS.PHASECHK.TRANS64.TRYWAIT P0, [UR8+0xe0], R0 ;  /* 0x0000e000ff0075a7 */ /* 0x000e640008001108 */
[----:B-12-4-:R-:W-:Y:S10]  /*31a0*/  @!P0 BRA `(.L_x_56) ;  /* 0x0000008000248947 */ /* 0x016ff40003800000 */
.L_x_152:
[----:B------:R-:W-:Y:S01]  /*31b0*/  IADD3 R10, PT, PT, R10, 0x1, RZ ;  /* 0x000000010a0a7810 */ /* 0x000fe20007ffe0ff */
[----:B------:R-:W-:Y:S06]  /*31c0*/  BRA.U !UP3, `(.L_x_57) ;  /* 0x000000010b987547 */ /* 0x000fec000b800000 */
[----:B------:R-:W-:Y:S01]  /*31d0*/  UPLOP3.LUT UP4, UPT, UPT, UPT, UPT, 0x40, 0x4 ;  /* 0x000000000004789c */ /* 0x000fe20003f8e870 */
[----:B------:R-:W-:Y:S01]  /*31e0*/  UMOV UR16, UR10 ;  /* 0x0000000a00107c82 */ /* 0x000fe20008000000 */
[----:B------:R-:W-:Y:S01]  /*31f0*/  UMOV UR15, UR5 ;  /* 0x00000005000f7c82 */ /* 0x000fe20008000000 */
[----:B------:R-:W-:-:S08]  /*3200*/  UMOV UR14, UR17 ;  /* 0x00000011000e7c82 */ /* 0x000fd00008000000 */
.L_x_60:
[----:B------:R-:W-:Y:S02]  /*3210*/  UIADD3 UR16, UPT, UPT, UR16, 0x1, URZ ;  /* 0x0000000110107890 */ /* 0x000fe4000fffe0ff */
[----:B--2---:R-:W-:Y:S02]  /*3220*/  ULEA UR7, UR14, UR6, 0x3 ;  /* 0x000000060e077291 */ /* 0x004fe4000f8e18ff */
[----:B------:R-:W-:Y:S01]  /*3230*/  UISETP.NE.AND UP0, UPT, UR16, URZ, UPT ;  /* 0x000000ff1000728c */ /* 0x000fe2000bf05270 */
[----:B----4-:R-:W-:Y:S10]  /*3240*/  @P2 BRA `(.L_x_58) ;  /* 0x00000000000c2947 */ /* 0x010ff40003800000 */
[----:B-1----:R-:W-:Y:S04]  /*3250*/  SHF.L.U32 R3, R8, 0x1f, RZ ;  /* 0x0000001f08037819 */ /* 0x002fe800000006ff */
[----:B------:R-:W1:Y:S02]  /*3260*/  SYNCS.PHASECHK.TRANS64.TRYWAIT P0, [UR7], R3 ;  /* 0x00000003ff0075a7 */ /* 0x000e640008001107 */
[----:B-1----:R-:W-:Y:S05]  /*3270*/  @!P0 BRA `(.L_x_59) ;  /* 0x0000008000088947 */ /* 0x002fea0003800000 */
.L_x_58:
[----:B------:R-:W-:Y:S01]  /*3280*/  UISETP.NE.AND UP1, UPT, UR15, 0x1, UPT ;  /* 0x000000010f00788c */ /* 0x000fe2000bf25270 */
[----:B------:R-:W-:Y:S01]  /*3290*/  PLOP3.LUT P2, PT, PT, PT, PT, 0x80, 0x8 ;  /* 0x000000000008781c */ /* 0x000fe20003f4f070 */
[----:B------:R-:W-:Y:S02]  /*32a0*/  UIADD3 UR17, UPT, UPT, UR14, 0x1, URZ ;  /* 0x000000010e117890 */ /* 0x000fe4000fffe0ff */
[----:B------:R-:W-:Y:S02]  /*32b0*/  ULEA UR24, UR14, UR12, 0xa ;  /* 0x0000000c0e187291 */ /* 0x000fe4000f8e50ff */
[----:B------:R-:W-:Y:S01]  /*32c0*/  UISETP.NE.AND UP2, UPT, UR17, 0x6, UPT ;  /* 0x000000061100788c */ /* 0x000fe2000bf45270 */
[----:B------:R-:W-:Y:S01]  /*32d0*/  PLOP3.LUT P0, PT, PT, PT, UP1, 0x80, 0x8 ;  /* 0x000000000008781c */ /* 0x000fe20003f0f018 */
[----:B------:R-:W-:Y:S02]  /*32e0*/  ULEA UR26, UR14, UR11, 0x9 ;  /* 0x0000000b0e1a7291 */ /* 0x000fe4000f8e48ff */
[----:B------:R-:W-:Y:S02]  /*32f0*/  USEL UR13, URZ, 0x1, UP2 ;  /* 0x00000001ff0d7887 */ /* 0x000fe40009000000 */
[----:B------:R-:W-:Y:S02]  /*3300*/  USEL UR17, UR17, URZ, UP2 ;  /* 0x000000ff11117287 */ /* 0x000fe40009000000 */
[----:B------:R-:W-:Y:S02]  /*3310*/  UIADD3 UR30, UPT, UPT, UR24, 0x2, URZ ;  /* 0x00000002181e7890 */ /* 0x000fe4000fffe0ff */
[----:B------:R-:W-:Y:S01]  /*3320*/  @UP1 ULEA UR4, UR17, UR6, 0x3 ;  /* 0x0000000611041291 */ /* 0x000fe2000f8e18ff */
[----:B------:R-:W-:Y:S01]  /*3330*/  LOP3.LUT R8, R8, UR13, RZ, 0x3c, !PT ;  /* 0x0000000d08087c12 */ /* 0x000fe2000f8e3cff */
[----:B------:R-:W-:Y:S02]  /*3340*/  UIADD3 UR28, UPT, UPT, UR26, 0x2, URZ ;  /* 0x000000021a1c7890 */ /* 0x000fe4000fffe0ff */
[----:B------:R-:W-:Y:S01]  /*3350*/  UIADD3 UR7, UPT, UPT, UR7, 0x30, URZ ;  /* 0x0000003007077890 */ /* 0x000fe2000fffe0ff */
[----:B-1----:R-:W-:Y:S01]  /*3360*/  @P0 SHF.L.U32 R0, R8, 0x1f, RZ ;  /* 0x0000001f08000819 */ /* 0x002fe200000006ff */
[----:B------:R-:W-:Y:S01]  /*3370*/  UMOV UR25, 0x80004020 ;  /* 0x8000402000197882 */ /* 0x000fe20000000000 */
[----:B------:R-:W-:Y:S01]  /*3380*/  UMOV UR27, 0x80004020 ;  /* 0x80004020001b7882 */ /* 0x000fe20000000000 */
[----:B------:R-:W-:Y:S01]  /*3390*/  UMOV UR31, 0x80004020 ;  /* 0x80004020001f7882 */ /* 0x000fe20000000000 */
[----:B------:R2:W4:Y:S01]  /*33a0*/  @P0 SYNCS.PHASECHK.TRANS64.TRYWAIT P2, [UR4], R0 ;  /* 0x00000000ff0005a7 */ /* 0x0005220008041104 */
[----:B------:R-:W-:Y:S01]  /*33b0*/  UIADD3 UR15, UPT, UPT, UR15, -0x1, URZ ;  /* 0xffffffff0f0f7890 */ /* 0x000fe2000fffe0ff */
[----:B------:R2:W-:Y:S01]  /*33c0*/  UTCHMMA gdesc[UR26], gdesc[UR24], tmem[UR9], tmem[UR22], idesc[UR23], UP4 ;  /* 0x00ff16181a0075ea */ /* 0x0005e2000a000009 */
[----:B------:R-:W-:Y:S01]  /*33d0*/  UPLOP3.LUT UP4, UPT, UPT, UPT, UPT, 0x80, 0x8 ;  /* 0x000000000008789c */ /* 0x000fe20003f8f070 */
[----:B------:R-:W-:Y:S01]  /*33e0*/  UMOV UR29, 0x80004020 ;  /* 0x80004020001d7882 */ /* 0x000fe20000000000 */
[----:B------:R-:W-:Y:S01]  /*33f0*/  UMOV UR14, UR17 ;  /* 0x00000011000e7c82 */ /* 0x000fe20008000000 */
[----:B------:R2:W-:Y:S01]  /*3400*/  UTCHMMA gdesc[UR28], gdesc[UR30], tmem[UR9], tmem[UR20], idesc[UR21], UPT ;  /* 0x00ff141e1c0075ea */ /* 0x0005e2000b800009 */
[----:B------:R2:W-:Y:S01]  /*3410*/  UTCBAR [UR7], URZ ;  /* 0x000000ff070073e9 */ /* 0x0005e200080000ff */
[----:B------:R-:W-:Y:S06]  /*3420*/  BRA.U UP0, `(.L_x_60) ;  /* 0xfffffffd00787547 */ /* 0x000fec000b83ffff */
.L_x_57:
[----:B------:R-:W-:Y:S01]  /*3430*/  UIADD3 UR18, UPT, UPT, UR18, 0x1, URZ ;  /* 0x0000000112127890 */ /* 0x000fe2000fffe0ff */
[C---:B------:R-:W-:Y:S01]  /*3440*/  ISETP.NE.AND P0, PT, R10.reuse, 0x2, PT ;  /* 0x000000020a00780c */ /* 0x040fe20003f05270 */
[----:B------:R-:W-:Y:S02]  /*3450*/  UIADD3 UR8, UPT, UPT, UR8, 0xd0, URZ ;  /* 0x000000d008087890 */ /* 0x000fe4000fffe0ff */
[----:B------:R-:W-:Y:S01]  /*3460*/  UISETP.NE.AND UP0, UPT, UR18, 0x2, UPT ;  /* 0x000000021200788c */ /* 0x000fe2000bf05270 */
[----:B-12---:R-:W-:Y:S02]  /*3470*/  SEL R0, RZ, 0x1, P0 ;  /* 0x00000001ff007807 */ /* 0x006fe40000000000 */
[----:B------:R-:W-:Y:S01]  /*3480*/  SEL R10, R10, RZ, P0 ;  /* 0x000000ff0a0a7207 */ /* 0x000fe20000000000 */
[----:B------:R-:W-:Y:S01]  /*3490*/  USEL UR4, URZ, 0x1, UP0 ;  /* 0x00000001ff047887 */ /* 0x000fe20008000000 */
[----:B------:R-:W-:Y:S01]  /*34a0*/  LOP3.LUT R9, R9, R0, RZ, 0x3c, !PT ;  /* 0x0000000009097212 */ /* 0x000fe200078e3cff */
[----:B------:R-:W-:Y:S01]  /*34b0*/  USEL UR18, UR18, URZ, UP0 ;  /* 0x000000ff12127287 */ /* 0x000fe20008000000 */
[----:B------:R1:W-:Y:S03]  /*34c0*/  UTCBAR [UR8], URZ ;  /* 0x000000ff080073e9 */ /* 0x0003e600080000ff */
[----:B------:R-:W-:Y:S01]  /*34d0*/  LOP3.LUT R11, R11, UR4, RZ, 0x3c, !PT ;  /* 0x000000040b0b7c12 */ /* 0x000fe2000f8e3cff */
[----:B------:R-:W-:Y:S07]  /*34e0*/  @P1 BRA `(.L_x_61) ;  /* 0xfffffff800c81947 */ /* 0x000fee000383ffff */
[----:B------:R-:W2:Y:S01]  /*34f0*/  S2UR UR4, SR_CgaCtaId ;  /* 0x00000000000479c3 */ /* 0x000ea20000008800 */
[----:B------:R-:W-:Y:S01]  /*3500*/  ELECT P0, URZ, PT ;  /* 0x0000000000ff782f */ /* 0x000fe20003800000 */
[----:B------:R-:W-:Y:S01]  /*3510*/  IMAD.MOV.U32 R0, RZ, RZ, 0x1 ;  /* 0x00000001ff007424 */ /* 0x000fe200078e00ff */
[----:B------:R-:W-:Y:S01]  /*3520*/  UIADD3 UR6, UPT, UPT, UR6, 0xe0, URZ ;  /* 0x000000e006067890 */ /* 0x000fe2000fffe0ff */
[----:B------:R-:W-:Y:S01]  /*3530*/  SHF.L.U32 R3, R11, 0x1f, RZ ;  /* 0x0000001f0b037819 */ /* 0x000fe200000006ff */
[----:B------:R-:W-:-:S03]  /*3540*/  UMOV UR5, 0x40 ;  /* 0x0000004000057882 */ /* 0x000fc60000000000 */
[----:B------:R-:W-:Y:S01]  /*3550*/  UVIRTCOUNT.DEALLOC.SMPOOL 0x80 ;  /* 0x000000800000784c */ /* 0x000fe20000000000 */
[----:B--2---:R-:W-:Y:S02]  /*3560*/  ULEA UR4, UR4, UR5, 0x18 ;  /* 0x0000000504047291 */ /* 0x004fe4000f8ec0ff */
[----:B------:R-:W-:-:S07]  /*3570*/  ULEA UR5, UR18, UR6, 0x3 ;  /* 0x0000000612057291 */ /* 0x000fce000f8e18ff */
[----:B------:R2:W-:Y:S02]  /*3580*/  @P0 STS.U8 [UR4+0x1c], R0 ;  /* 0x00001c00ff000988 */ /* 0x0005e40008000004 */
[----:B------:R-:W3:Y:S02]  /*3590*/  SYNCS.PHASECHK.TRANS64.TRYWAIT P0, [UR5], R3 ;  /* 0x00000003ff0075a7 */ /* 0x000ee40008001105 */
[----:B--23--:R-:W-:Y:S05]  /*35a0*/  @!P0 BRA `(.L_x_62) ;  /* 0x0000007c00548947 */ /* 0x00cfea0003800000 */
.L_x_155:
[----:B------:R-:W-:-:S04]  /*35b0*/  UIADD3 UR7, UPT, UPT, UR18, 0x1, URZ ;  /* 0x0000000112077890 */ /* 0x000fc8000fffe0ff */
[----:B------:R-:W-:-:S04]  /*35c0*/  UISETP.NE.AND UP0, UPT, UR7, 0x2, UPT ;  /* 0x000000020700788c */ /* 0x000fc8000bf05270 */
[----:B------:R-:W-:Y:S02]  /*35d0*/  USEL UR5, URZ, 0x1, UP0 ;  /* 0x00000001ff057887 */ /* 0x000fe40008000000 */
[----:B------:R-:W-:-:S04]  /*35e0*/  USEL UR7, UR7, URZ, UP0 ;  /* 0x000000ff07077287 */ /* 0x000fc80008000000 */
[----:B------:R-:W-:Y:S01]  /*35f0*/  ULEA UR7, UR7, UR6, 0x3 ;  /* 0x0000000607077291 */ /* 0x000fe2000f8e18ff */
[----:B--2---:R-:W-:-:S04]  /*3600*/  LOP3.LUT R3, R11, UR5, RZ, 0x3c, !PT ;  /* 0x000000050b037c12 */ /* 0x004fc8000f8e3cff */
[----:B------:R-:W-:-:S04]  /*3610*/  SHF.L.U32 R3, R3, 0x1f, RZ ;  /* 0x0000001f03037819 */ /* 0x000fc800000006ff */
[----:B------:R-:W2:Y:S02]  /*3620*/  SYNCS.PHASECHK.TRANS64.TRYWAIT P0, [UR7], R3 ;  /* 0x00000003ff0075a7 */ /* 0x000ea40008001107 */
[----:B--2---:R-:W-:Y:S05]  /*3630*/  @!P0 BRA `(.L_x_63) ;  /* 0x0000007c00488947 */ /* 0x004fea0003800000 */
.L_x_157:
[----:B------:R-:W-:Y:S01]  /*3640*/  NOP ;  /* 0x0000000000007918 */ /* 0x000fe20000000000 */
[----:B--2---:R-:W2:Y:S01]  /*3650*/  LDS R0, [UR4+0x14] ;  /* 0x00001404ff007984 */ /* 0x004ea20008000800 */
[----:B------:R-:W-:Y:S01]  /*3660*/  ULOP3.LUT UR6, UR19, 0xffff, URZ, 0xc0, !UPT ;  /* 0x0000ffff13067892 */ /* 0x000fe2000f8ec0ff */
[----:B-1----:R-:W-:Y:S01]  /*3670*/  UMOV UR8, 0xffff ;  /* 0x0000ffff00087882 */ /* 0x002fe20000000000 */
[----:B------:R-:W-:Y:S02]  /*3680*/  UMOV UR5, 0x1 ;  /* 0x0000000100057882 */ /* 0x000fe40000000000 */
[----:B------:R-:W-:-:S04]  /*3690*/  USHF.R.U32.HI UR6, URZ, 0x5, UR6 ;  /* 0x00000005ff067899 */ /* 0x000fc80008011606 */
[----:B------:R-:W-:Y:S02]  /*36a0*/  USHF.L.U32 UR8, UR8, UR6, URZ ;  /* 0x0000000608087299 */ /* 0x000fe400080006ff */
[----:B------:R-:W-:-:S04]  /*36b0*/  USHF.L.U32 UR5, UR5, UR6, URZ ;  /* 0x0000000605057299 */ /* 0x000fc800080006ff */
[----:B--2---:R-:W-:-:S04]  /*36c0*/  LOP3.LUT R0, R0, UR8, RZ, 0xc0, !PT ;  /* 0x0000000800007c12 */ /* 0x004fc8000f8ec0ff */
[----:B------:R-:W-:-:S13]  /*36d0*/  ISETP.NE.AND P0, PT, R0, UR8, PT ;  /* 0x0000000800007c0c */ /* 0x000fda000bf05270 */
[----:B------:R-:W-:Y:S05]  /*36e0*/  @P0 BRA `(.L_x_64) ;  /* 0x0000000000580947 */ /* 0x000fea0003800000 */
[----:B------:R-:W1:Y:S02]  /*36f0*/  LDS R0, [UR4+0x18] ;  /* 0x00001804ff007984 */ /* 0x000e640008000800 */
[----:B-1----:R-:W-:-:S04]  /*3700*/  LOP3.LUT R0, R0, UR5, RZ, 0xc0, !PT ;  /* 0x0000000500007c12 */ /* 0x002fc8000f8ec0ff */
[----:B------:R-:W-:-:S13]  /*3710*/  ISETP.NE.AND P0, PT, R0, UR5, PT ;  /* 0x0000000500007c0c */ /* 0x000fda000bf05270 */
[----:B------:R-:W-:Y:S05]  /*3720*/  @P0 BRA `(.L_x_65) ;  /* 0x00000000003c0947 */ /* 0x000fea0003800000 */
[----:B------:R-:W1:Y:S01]  /*3730*/  S2R R2, SR_LANEID ;  /* 0x0000000000027919 */ /* 0x000e620000000000 */
[----:B------:R-:W-:Y:S01]  /*3740*/  ULOP3.LUT UR8, URZ, UR8, URZ, 0x33, !UPT ;  /* 0x00000008ff087292 */ /* 0x000fe2000f8e33ff */
[----:B------:R-:W-:Y:S01]  /*3750*/  LOP3.LUT R4, RZ, UR5, RZ, 0x33, !PT ;  /* 0x00000005ff047c12 */ /* 0x000fe2000f8e33ff */
[----:B------:R-:W-:Y:S02]  /*3760*/  VOTEU.ANY UR7, UPT, PT ;  /* 0x0000000000077886 */ /* 0x000fe400038e0100 */
[----:B------:R-:W-:Y:S01]  /*3770*/  UFLO.U32 UR7, UR7 ;  /* 0x00000007000772bd */ /* 0x000fe200080e0000 */
[----:B------:R-:W2:Y:S01]  /*3780*/  REDUX UR5, R4 ;  /* 0x00000000040573c4 */ /* 0x000ea20000000000 */
[----:B------:R-:W-:-:S06]  /*3790*/  IMAD.U32 R0, RZ, RZ, UR8 ;  /* 0x00000008ff007e24 */ /* 0x000fcc000f8e00ff */
[----:B------:R3:W-:Y:S01]  /*37a0*/  UTCATOMSWS.AND URZ, UR8 ;  /* 0x0000000800ff79e3 */ /* 0x0007e20008000000 */
[----:B------:R-:W4:Y:S01]  /*37b0*/  REDUX UR6, R0 ;  /* 0x00000000000673c4 */ /* 0x000f220000000000 */
[----:B-1----:R-:W-:Y:S01]  /*37c0*/  ISETP.EQ.U32.AND P0, PT, R2, UR7, PT ;  /* 0x0000000702007c0c */ /* 0x002fe2000bf02070 */
[----:B--2---:R-:W-:Y:S01]  /*37d0*/  IMAD.U32 R2, RZ, RZ, UR5 ;  /* 0x00000005ff027e24 */ /* 0x004fe2000f8e00ff */
[----:B----4-:R-:W-:-:S11]  /*37e0*/  MOV R3, UR6 ;  /* 0x0000000600037c02 */ /* 0x010fd60008000f00 */
[----:B------:R3:W-:Y:S04]  /*37f0*/  @P0 ATOMS.AND RZ, [UR4+0x14], R3 ;  /* 0x00001403ffff098c */ /* 0x0007e8000a800004 */
[----:B------:R3:W-:Y:S01]  /*3800*/  @P0 ATOMS.AND RZ, [UR4+0x18], R2 ;  /* 0x00001802ffff098c */ /* 0x0007e2000a800004 */
[----:B------:R-:W-:Y:S05]  /*3810*/  BRA `(.L_x_66) ;  /* 0x0000000000147947 */ /* 0x000fea0003800000 */
.L_x_65:
[----:B------:R-:W-:Y:S02]  /*3820*/  MOV R2, 0x3840 ;  /* 0x0000384000027802 */ /* 0x000fe40000000f00 */
[----:B----45:R-:W-:Y:S05]  /*3830*/  CALL.REL.NOINC `($__internal_0_$__cuda_sm10x_tcgen05_guardrail_trap_col_being_dealloced_not_returned_by_alloc) ;  /* 0x0000008000307944 */ /* 0x030fea0003c00000 */
[----:B------:R-:W-:Y:S05]  /*3840*/  BRA `(.L_x_66) ;  /* 0x0000000000087947 */ /* 0x000fea0003800000 */
.L_x_64:
[----:B------:R-:W-:Y:S02]  /*3850*/  MOV R2, 0x3870 ;  /* 0x0000387000027802 */ /* 0x000fe40000000f00 */
[----:B----45:R-:W-:Y:S05]  /*3860*/  CALL.REL.NOINC `($__internal_2_$__cuda_sm10x_tcgen05_guardrail_trap_unallocated_columns_being_dealloced) ;  /* 0x00000080003c7944 */ /* 0x030fea0003c00000 */
.L_x_66:
[----:B------:R-:W-:Y:S01]  /*3870*/  NOP ;  /* 0x0000000000007918 */ /* 0x000fe20000000000 */
[----:B---3--:R-:W-:Y:S05]  /*3880*/  EXIT ;  /* 0x000000000000794d */ /* 0x008fea0003800000 */
.L_x_50:
[----:B------:R-:W-:-:S09]  /*3890*/  UISETP.NE.OR UP2, UPT, UR8, 0x3, !UP2 ;  /* 0x000000030800788c */ /* 0x000fd2000d745670 */
[----:B------:R-:W-:Y:S05]  /*38a0*/  BRA.U UP2, `(.L_x_67) ;  /* 0x0000001102147547 */ /* 0x000fea000b800000 */
[----:B------:R-:W1:Y:S01]  /*38b0*/  LDC R0, c[0x0][0xb30] ;  /* 0x0002cc00ff007b82 */ /* 0x000e620000000800 */
[----:B------:R-:W2:Y:S01]  /*38c0*/  LDCU.64 UR8, c[0x0][0x888] ;  /* 0x00011100ff0877ac */ /* 0x000ea20008000a00 */
[----:B------:R-:W-:Y:S02]  /*38d0*/  HFMA2 R29, -RZ, RZ, 0, 0 ;  /* 0x00000000ff1d7431 */ /* 0x000fe400000001ff */
[----:B------:R-:W-:Y:S01]  /*38e0*/  IMAD.MOV.U32 R31, RZ, RZ, 0x1 ;  /* 0x00000001ff1f7424 */ /* 0x000fe200078e00ff */
[----:B------:R-:W-:Y:S01]  /*38f0*/  MOV R23, 0x4000 ;  /* 0x0000400000177802 */ /* 0x000fe20000000f00 */
[----:B------:R-:W4:Y:S01]  /*3900*/  LDCU.64 UR4, c[0x0][0x890] ;  /* 0x00011200ff0477ac */ /* 0x000f220008000a00 */
[----:B------:R-:W-:Y:S01]  /*3910*/  IMAD.MOV.U32 R30, RZ, RZ, RZ ;  /* 0x000000ffff1e7224 */ /* 0x000fe200078e00ff */
[----:B------:R-:W3:Y:S01]  /*3920*/  LDC R19, c[0x0][0x370] ;  /* 0x0000dc00ff137b82 */ /* 0x000ee20000000800 */
[----:B------:R-:W-:Y:S01]  /*3930*/  UMOV UR7, 0x400 ;  /* 0x0000040000077882 */ /* 0x000fe20000000000 */
[----:B------:R-:W-:-:S02]  /*3940*/  UPLOP3.LUT UP1, UPT, UPT, UPT, UPT, 0x40, 0x4 ;  /* 0x000000000004789c */ /* 0x000fc40003f2e870 */
[----:B------:R-:W-:-:S04]  /*3950*/  ULEA UR7, UR37, UR7, 0x18 ;  /* 0x0000000725077291 */ /* 0x000fc8000f8ec0ff */
[----:B------:R-:W3:Y:S01]  /*3960*/  LDC R2, c[0x0][0xb0c] ;  /* 0x0002c300ff027b82 */ /* 0x000ee20000000800 */
[----:B------:R-:W-:Y:S02]  /*3970*/  UIADD3 UR13, UPT, UPT, UR7, 0x78, URZ ;  /* 0x00000078070d7890 */ /* 0x000fe4000fffe0ff */
[----:B--2---:R-:W-:Y:S02]  /*3980*/  UISETP.NE.U32.AND UP2, UPT, UR8, URZ, UPT ;  /* 0x000000ff0800728c */ /* 0x004fe4000bf45070 */
[----:B------:R-:W-:Y:S02]  /*3990*/  UIADD3 UR33, UPT, UPT, UR7, 0x60, URZ ;  /* 0x0000006007217890 */ /* 0x000fe4000fffe0ff */
[----:B----4-:R-:W-:Y:S01]  /*39a0*/  UISETP.NE.U32.AND UP3, UPT, UR4, URZ, UPT ;  /* 0x000000ff0400728c */ /* 0x010fe2000bf65070 */
[----:B------:R-:W2:Y:S01]  /*39b0*/  LDC R18, c[0x0][0xb20] ;  /* 0x0002c800ff127b82 */ /* 0x000ea20000000800 */
[----:B-1----:R-:W-:Y:S01]  /*39c0*/  ISETP.NE.AND P1, PT, R0, 0x1, PT ;  /* 0x000000010000780c */ /* 0x002fe20003f25270 */
[----:B------:R-:W-:-:S02]  /*39d0*/  UISETP.NE.AND.EX UP2, UPT, UR9, URZ, UPT, UP2 ;  /* 0x000000ff0900728c */ /* 0x000fc4000bf45320 */
[----:B------:R-:W-:Y:S02]  /*39e0*/  UIADD3 UR25, UPT, UPT, UR7, 0x68, URZ ;  /* 0x0000006807197890 */ /* 0x000fe4000fffe0ff */
[----:B------:R-:W-:Y:S02]  /*39f0*/  UIADD3 UR17, UPT, UPT, UR7, 0x70, URZ ;  /* 0x0000007007117890 */ /* 0x000fe4000fffe0ff */
[----:B------:R-:W1:Y:S01]  /*3a00*/  LDC.64 R32, c[0x0][0x348] ;  /* 0x0000d200ff207b82 */ /* 0x000e620000000a00 */
[----:B------:R-:W-:Y:S02]  /*3a10*/  UPRMT UR13, UR37, 0x654, UR13 ;  /* 0x00000654250d7896 */ /* 0x000fe4000800000d */
[----:B------:R-:W-:-:S05]  /*3a20*/  UISETP.NE.AND.EX UP3, UPT, UR5, URZ, UPT, UP3 ;  /* 0x000000ff0500728c */ /* 0x000fca000bf65330 */
[----:B------:R-:W4:Y:S08]  /*3a30*/  LDC.64 R16, c[0x0][0xb10] ;  /* 0x0002c400ff107b82 */ /* 0x000f300000000a00 */
[----:B------:R-:W1:Y:S08]  /*3a40*/  LDC.64 R6, c[0x0][0xb18] ;  /* 0x0002c600ff067b82 */ /* 0x000e700000000a00 */
[----:B------:R-:W1:Y:S08]  /*3a50*/  LDC.64 R4, c[0x0][0xb28] ;  /* 0x0002ca00ff047b82 */ /* 0x000e700000000a00 */
[----:B--23--:R-:W1:Y:S02]  /*3a60*/  LDC R22, c[0x0][0x374] ;  /* 0x0000dd00ff167b82 */ /* 0x00ce640000000800 */
.L_x_78:
[C---:B------:R-:W-:Y:S02]  /*3a70*/  LEA R0, R30.reuse, UR7, 0x3 ;  /* 0x000000071e007c11 */ /* 0x040fe4000f8e18ff */
[----:B------:R-:W-:Y:S02]  /*3a80*/  SHF.L.U32 R3, R29, 0x1f, RZ ;  /* 0x0000001f1d037819 */ /* 0x000fe400000006ff */
[----:B------:R-:W-:Y:S02]  /*3a90*/  LEA R24, R30, UR7, 0x4 ;  /* 0x000000071e187c11 */ /* 0x000fe4000f8e20ff */
[----:B--2---:R-:W2:Y:S02]  /*3aa0*/  SYNCS.PHASECHK.TRANS64.TRYWAIT P0, [R0+URZ+0xb0], R3 ;  /* 0x0000b003000075a7 */ /* 0x004ea400080011ff */
[----:B--2---:R-:W-:Y:S05]  /*3ab0*/  @!P0 BRA `(.L_x_68) ;  /* 0x0000007800408947 */ /* 0x004fea0003800000 */
.L_x_158:
[----:B------:R-:W-:Y:S01]  /*3ac0*/  ISETP.GE.AND P0, PT, R72, 0x1, PT ;  /* 0x000000014800780c */ /* 0x000fe20003f06270 */
[----:B------:R-:W3:Y:S01]  /*3ad0*/  LDS.128 R24, [R24+0x120] ;  /* 0x0001200018187984 */ /* 0x000ee20000000c00 */
[----:B--2---:R-:W-:Y:S01]  /*3ae0*/  VIADD R0, R0, 0xc0 ;  /* 0x000000c000007836 */ /* 0x004fe20000000000 */
[----:B------:R-:W-:Y:S01]  /*3af0*/  @!PT LDS RZ, [RZ] ;  /* 0x00000000fffff984 */ /* 0x000fe20000000800 */
[----:B------:R-:W-:Y:S01]  /*3b00*/  @!PT LDS RZ, [RZ] ;  /* 0x00000000fffff984 */ /* 0x000fe20000000800 */
[----:B------:R-:W-:Y:S01]  /*3b10*/  @!PT LDS RZ, [RZ] ;  /* 0x00000000fffff984 */ /* 0x000fe20000000800 */
[----:B------:R-:W-:Y:S01]  /*3b20*/  @!PT LDS RZ, [RZ] ;  /* 0x00000000fffff984 */ /* 0x000fe20000000800 */
[----:B------:R2:W-:Y:S06]  /*3b30*/  MEMBAR.ALL.CTA ;  /* 0x0000000000007992 */ /* 0x0005ec0000008000 */
[----:B--2---:R-:W2:Y:S01]  /*3b40*/  FENCE.VIEW.ASYNC.S ;  /* 0x00000000000073c6 */ /* 0x004ea20000000000 */
[----:B------:R-:W-:Y:S04]  /*3b50*/  PRMT R0, RZ, 0x654, R0 ;  /* 0x00000654ff007816 */ /* 0x000fe80000000000 */
[----:B--2---:R2:W-:Y:S01]  /*3b60*/  SYNCS.ARRIVE.TRANS64.RED.A1T0 RZ, [R0+URZ], RZ ;  /* 0x000000ff00ff79a7 */ /* 0x0045e200081004ff */
[----:B---3--:R-:W-:Y:S11]  /*3b70*/  LOP3.LUT P3, RZ, R26, 0x1, RZ, 0xc0, !PT ;  /* 0x000000011aff7812 */ /* 0x008ff6000786c0ff */
[----:B------:R-:W-:Y:S02]  /*3b80*/  @!UPT UIADD3 URZ, UPT, UPT, URZ, URZ, URZ ;  /* 0x000000fffffff290 */ /* 0x000fe4000fffe0ff */
[----:B------:R-:W-:Y:S02]  /*3b90*/  @P3 MOV R13, R24 ;  /* 0x00000018000d3202 */ /* 0x000fe40000000f00 */
[----:B------:R-:W-:Y:S01]  /*3ba0*/  @P3 LOP3.LUT R8, R25, 0xffff, RZ, 0xc0, !PT ;  /* 0x0000ffff19083812 */ /* 0x000fe200078ec0ff */
[----:B--2---:R-:W-:Y:S06]  /*3bb0*/  @!P0 BRA `(.L_x_69) ;  /* 0x0000000000a48947 */ /* 0x004fec0003800000 */
[----:B-1----:R-:W-:Y:S01]  /*3bc0*/  IMAD.HI.U32 R35, R22, R7, RZ ;  /* 0x0000000716237227 */ /* 0x002fe200078e00ff */
[----:B------:R-:W-:Y:S02]  /*3bd0*/  ISETP.NE.AND P0, PT, R6, 0x1, PT ;  /* 0x000000010600780c */ /* 0x000fe40003f05270 */
[----:B------:R-:W-:Y:S01]  /*3be0*/  ISETP.NE.AND P2, PT, R72, 0x1, PT ;  /* 0x000000014800780c */ /* 0x000fe20003f45270 */
[----:B----4-:R-:W-:Y:S01]  /*3bf0*/  IMAD.HI.U32 R34, R19, R16, RZ ;  /* 0x0000001013227227 */ /* 0x010fe200078e00ff */
[----:B------:R-:W-:Y:S02]  /*3c00*/  SHF.R.U32.HI R35, RZ, R18, R35 ;  /* 0x00000012ff237219 */ /* 0x000fe40000011623 */
[----:B------:R-:W-:Y:S01]  /*3c10*/  ISETP.NE.AND P4, PT, R2, 0x1, PT ;  /* 0x000000010200780c */ /* 0x000fe20003f85270 */
[----:B------:R-:W-:Y:S01]  /*3c20*/  IMAD.HI.U32 R36, R13, R16, RZ ;  /* 0x000000100d247227 */ /* 0x000fe200078e00ff */
[----:B------:R-:W-:Y:S02]  /*3c30*/  SHF.R.U32.HI R34, RZ, R17, R34 ;  /* 0x00000011ff227219 */ /* 0x000fe40000011622 */
[----:B------:R-:W-:Y:S01]  /*3c40*/  SEL R3, R22, R35, !P0 ;  /* 0x0000002316037207 */ /* 0x000fe20004000000 */
[C---:B------:R-:W-:Y:S01]  /*3c50*/  IMAD.HI.U32 R35, R8.reuse, R7, RZ ;  /* 0x0000000708237227 */ /* 0x040fe200078e00ff */
[----:B------:R-:W-:Y:S02]  /*3c60*/  SEL R11, R19, R34, !P4 ;  /* 0x00000022130b7207 */ /* 0x000fe40006000000 */
[----:B------:R-:W-:Y:S01]  /*3c70*/  SHF.R.U32.HI R36, RZ, R17, R36 ;  /* 0x00000011ff247219 */ /* 0x000fe20000011624 */
[----:B------:R-:W-:Y:S01]  /*3c80*/  IMAD.HI.U32 R38, R3, R4, RZ ;  /* 0x0000000403267227 */ /* 0x000fe200078e00ff */
[----:B------:R-:W-:Y:S03]  /*3c90*/  SHF.R.U32.HI R35, RZ, R18, R35 ;  /* 0x00000012ff237219 */ /* 0x000fe60000011623 */
[----:B------:R-:W-:Y:S01]  /*3ca0*/  IMAD.HI.U32 R34, R11, R4, RZ ;  /* 0x000000040b227227 */ /* 0x000fe200078e00ff */
[----:B------:R-:W-:Y:S02]  /*3cb0*/  @P2 SHF.R.U32.HI R3, RZ, R5, R38 ;  /* 0x00000005ff032219 */ /* 0x000fe40000011626 */
[----:B------:R-:W-:Y:S02]  /*3cc0*/  SEL R9, R8, R35, !P0 ;  /* 0x0000002308097207 */ /* 0x000fe40004000000 */
[----:B------:R-:W-:Y:S01]  /*3cd0*/  @P2 SHF.R.U32.HI R11, RZ, R5, R34 ;  /* 0x00000005ff0b2219 */ /* 0x000fe20000011622 */
[C---:B------:R-:W-:Y:S01]  /*3ce0*/  IMAD R10, R72.reuse, R3, RZ ;  /* 0x00000003480a7224 */ /* 0x040fe200078e02ff */
[----:B------:R-:W-:Y:S01]  /*3cf0*/  SEL R3, R13, R36, !P4 ;  /* 0x000000240d037207 */ /* 0x000fe20006000000 */
[C---:B------:R-:W-:Y:S03]  /*3d00*/  IMAD.HI.U32 R14, R9.reuse, R4, RZ ;  /* 0x00000004090e7227 */ /* 0x040fe600078e00ff */
[----:B------:R-:W-:Y:S01]  /*3d10*/  ISETP.GE.AND P0, PT, R9, R10, PT ;  /* 0x0000000a0900720c */ /* 0x000fe20003f06270 */
[C---:B------:R-:W-:Y:S01]  /*3d20*/  IMAD R12, R72.reuse, R11, RZ ;  /* 0x0000000b480c7224 */ /* 0x040fe200078e02ff */
[-C--:B------:R-:W-:Y:S04]  /*3d30*/  SHF.R.U32.HI R14, RZ, R5.reuse, R14 ;  /* 0x00000005ff0e7219 */ /* 0x080fe8000001160e */
[----:B------:R-:W-:Y:S02]  /*3d40*/  ISETP.GE.OR P0, PT, R3, R12, P0 ;  /* 0x0000000c0300720c */ /* 0x000fe40000706670 */
[----:B------:R-:W-:Y:S05]  /*3d50*/  SEL R15, R9, R14, !P2 ;  /* 0x0000000e090f7207 */ /* 0x000fea0005000000 */
[----:B------:R-:W-:Y:S04]  /*3d60*/  IMAD.MOV R14, RZ, RZ, -R15 ;  /* 0x000000ffff0e7224 */ /* 0x000fe800078e0a0f */
[----:B------:R-:W-:Y:S02]  /*3d70*/  IMAD R14, R72, R14, R9 ;  /* 0x0000000e480e7224 */ /* 0x000fe400078e0209 */
[C---:B------:R-:W-:Y:S05]  /*3d80*/  @!P0 IMAD.HI.U32 R10, R3.reuse, R4, RZ ;  /* 0x00000004030a8227 */ /* 0x040fea00078e00ff */
[----:B------:R-:W-:Y:S04]  /*3d90*/  @!P0 SHF.R.U32.HI R10, RZ, R5, R10 ;  /* 0x00000005ff0a8219 */ /* 0x000fe8000001160a */
[----:B------:R-:W-:Y:S01]  /*3da0*/  @!P0 SEL R0, R3, R10, !P2 ;  /* 0x0000000a03008207 */ /* 0x000fe20005000000 */
[----:B------:R-:W-:Y:S03]  /*3db0*/  IMAD.MOV R10, RZ, RZ, -R3 ;  /* 0x000000ffff0a7224 */ /* 0x000fe600078e0a03 */
[----:B------:R-:W-:Y:S01]  /*3dc0*/  @!P0 IADD3 R15, PT, PT, R15, -R0, RZ ;  /* 0x800000000f0f8210 */ /* 0x000fe20007ffe0ff */
[----:B------:R-:W-:Y:S01]  /*3dd0*/  @!P0 IMAD R0, R11, R14, R0 ;  /* 0x0000000e0b008224 */ /* 0x000fe200078e0200 */
[----:B------:R-:W-:Y:S01]  /*3de0*/  IADD3 R11, PT, PT, -R9, RZ, RZ ;  /* 0x000000ff090b7210 */ /* 0x000fe20007ffe1ff */
[----:B------:R-:W-:Y:S02]  /*3df0*/  IMAD R13, R2, R10, R13 ;  /* 0x0000000a020d7224 */ /* 0x000fe400078e020d */
[----:B------:R-:W-:Y:S02]  /*3e00*/  @!P0 IMAD R9, R15, R72, R3 ;  /* 0x000000480f098224 */ /* 0x000fe400078e0203 */
[----:B------:R-:W-:Y:S02]  /*3e10*/  @!P0 IMAD.MOV.U32 R3, RZ, RZ, R0 ;  /* 0x000000ffff038224 */ /* 0x000fe400078e0000 */
[----:B------:R-:W-:Y:S02]  /*3e20*/  IMAD R8, R6, R11, R8 ;  /* 0x0000000b06087224 */ /* 0x000fe400078e0208 */
[----:B------:R-:W-:Y:S02]  /*3e30*/  IMAD R13, R3, R2, R13 ;  /* 0x00000002030d7224 */ /* 0x000fe400078e020d */
[----:B------:R-:W-:Y:S02]  /*3e40*/  IMAD R8, R9, R6, R8 ;  /* 0x0000000609087224 */ /* 0x000fe400078e0208 */
.L_x_69:
[----:B------:R-:W-:Y:S05]  /*3e50*/  BRA.U UP1, `(.L_x_70) ;  /* 0x0000000101107547 */ /* 0x000fea000b800000 */
[----:B------:R-:W-:Y:S04]  /*3e60*/  MOV R0, UR6 ;  /* 0x0000000600007c02 */ /* 0x000fe80008000f00 */
[----:B------:R-:W-:Y:S04]  /*3e70*/  SHF.L.U32 R3, R0, 0x1f, RZ ;  /* 0x0000001f00037819 */ /* 0x000fe800000006ff */
[----:B------:R-:W2:Y:S02]  /*3e80*/  SYNCS.PHASECHK.TRANS64.TRYWAIT P0, [UR7+0xa8], R3 ;  /* 0x0000a803ff0075a7 */ /* 0x000ea40008001107 */
[----:B--2---:R-:W-:Y:S05]  /*3e90*/  @!P0 BRA `(.L_x_71) ;  /* 0x00000074005c8947 */ /* 0x004fea0003800000 */
.L_x_70:
[----:B------:R-:W-:Y:S02]  /*3ea0*/  R2UR UR35, R21 ;  /* 0x00000000152372ca */ /* 0x000fe400000e0000 */
[----:B------:R-:W-:Y:S02]  /*3eb0*/  R2UR UR34, R20 ;  /* 0x00000000142272ca */ /* 0x000fe400000e0000 */
[----:B------:R-:W-:Y:S02]  /*3ec0*/  ISETP.NE.U32.AND P2, PT, RZ, UR4, PT ;  /* 0x00000004ff007c0c */ /* 0x000fe4000bf45070 */
[----:B------:R-:W-:Y:S02]  /*3ed0*/  SHF.L.U32 R12, R31, 0x1f, RZ ;  /* 0x0000001f1f0c7819 */ /* 0x000fe400000006ff */
[----:B------:R-:W-:Y:S05]  /*3ee0*/  ISETP.NE.AND.EX P2, PT, RZ, UR5, PT, P2 ;  /* 0x00000005ff007c0c */ /* 0x000fea000bf45320 */
[----:B------:R-:W-:Y:S02]  /*3ef0*/  USHF.L.U32 UR35, UR35, 0x7, URZ ;  /* 0x0000000723237899 */ /* 0x000fe400080006ff */
[----:B------:R-:W-:Y:S01]  /*3f00*/  USHF.L.U32 UR34, UR34, 0x8, URZ ;  /* 0x0000000822227899 */ /* 0x000fe200080006ff */
[----:B------:R-:W-:Y:S11]  /*3f10*/  BRA.U !UP3, `(.L_x_72) ;  /* 0x000000010b347547 */ /* 0x000ff6000b800000 */
[----:B------:R-:W-:Y:S01]  /*3f20*/  UPLOP3.LUT UP0, UPT, UPT, UPT, UP2, 0x80, 0x8 ;  /* 0x000000000008789c */ /* 0x000fe20003f0f020 */
[----:B--2---:R-:W-:Y:S02]  /*3f30*/  HFMA2 R0, -RZ, RZ, 0, 5.9604644775390625e-08 ;  /* 0x00000001ff007431 */ /* 0x004fe400000001ff */
[----:B------:R-:W-:Y:S03]  /*3f40*/  IMAD.MOV.U32 R155, RZ, RZ, 0x1 ;  /* 0x00000001ff9b7424 */ /* 0x000fe600078e00ff */
[----:B------:R-:W-:Y:S05]  /*3f50*/  PLOP3.LUT P0, PT, PT, PT, UP0, 0x80, 0x8 ;  /* 0x000000000008781c */ /* 0x000fea0003f0f008 */
[----:B------:R-:W2:Y:S01]  /*3f60*/  @UP0 LDCU.64 UR10, c[0x0][0x888] ;  /* 0x00011100ff0a07ac */ /* 0x000ea20008000a00 */
[----:B------:R-:W-:Y:S07]  /*3f70*/  @UP0 UIMAD UR8, UR36, UR4, URZ ;  /* 0x00000004240802a4 */ /* 0x000fee000f8e02ff */
[----:B------:R-:W-:Y:S01]  /*3f80*/  @!P0 PRMT R155, R0, 0x7610, R155 ;  /* 0x00007610009b8816 */ /* 0x000fe2000000009b */
[----:B--2---:R-:W-:Y:S03]  /*3f90*/  @UP0 UIMAD.WIDE UR10, UR8, 0x4, UR10 ;  /* 0x00000004080a08a5 */ /* 0x004fe6000f8e020a */
[----:B------:R-:W2:Y:S03]  /*3fa0*/  @!UP0 LDCU UR8, c[0x0][0x880] ;  /* 0x00011000ff0887ac */ /* 0x000ea60008000800 */
[----:B------:R-:W-:Y:S01]  /*3fb0*/  IMAD.U32 R10, RZ, RZ, UR10 ;  /* 0x0000000aff0a7e24 */ /* 0x000fe2000f8e00ff */
[----:B------:R-:W-:Y:S05]  /*3fc0*/  MOV R11, UR11 ;  /* 0x0000000b000b7c02 */ /* 0x000fea0008000f00 */
[----:B-----5:R3:W5:Y:S02]  /*3fd0*/  @P0 LDG.E R81, desc[UR46][R10.64] ;  /* 0x0000002e0a510981 */ /* 0x020764000c1e1900 */
[----:B--23--:R-:W-:Y:S07]  /*3fe0*/  @!P0 IMAD.U32 R81, RZ, RZ, UR8 ;  /* 0x00000008ff518e24 */ /* 0x00cfee000f8e00ff */
.L_x_72:
[----:B-----5:R-:W-:Y:S01]  /*3ff0*/  @!P2 FSETP.EQ.AND P0, PT, R81, RZ, PT ;  /* 0x000000ff5100a20b */ /* 0x020fe20003f02000 */
[----:B------:R-:W-:Y:S01]  /*4000*/  @!UPT UIADD3 URZ, UPT, UPT, URZ, URZ, URZ ;  /* 0x000000fffffff290 */ /* 0x000fe2000fffe0ff */
[----:B------:R-:W-:Y:S11]  /*4010*/  @!P2 BRA `(.L_x_73) ;  /* 0x000000000014a947 */ /* 0x000ff60003800000 */
[----:B------:R-:W-:Y:S02]  /*4020*/  LOP3.LUT P2, RZ, R155, 0xff, RZ, 0xc0, !PT ;  /* 0x000000ff9bff7812 */ /* 0x000fe4000784c0ff */
[----:B------:R-:W-:Y:S04]  /*4030*/  PLOP3.LUT P0, PT, PT, PT, UP0, 0x80, 0x8 ;  /* 0x000000000008781c */ /* 0x000fe80003f0f008 */
[----:B------:R-:W-:Y:S07]  /*4040*/  PLOP3.LUT P0, PT, P0, PT, PT, 0x8, 0x80 ;  /* 0x000000000080781c */ /* 0x000fee000070e170 */
[----:B------:R-:W-:Y:S11]  /*4050*/  @P2 FSETP.EQ.AND P0, PT, R81, RZ, PT ;  /* 0x000000ff5100220b */ /* 0x000ff60003f02000 */
[----:B------:R-:W-:Y:S02]  /*4060*/  @!UPT UIADD3 URZ, UPT, UPT, URZ, URZ, URZ ;  /* 0x000000fffffff290 */ /* 0x000fe4000fffe0ff */
.L_x_73:
[----:B------:R-:W3:Y:S01]  /*4070*/  SYNCS.PHASECHK.TRANS64.TRYWAIT P2, [UR7+0x80], R12 ;  /* 0x0000800cff0075a7 */ /* 0x000ee20008041107 */
[----:B------:R-:W-:Y:S04]  /*4080*/  ELECT P4, URZ, PT ;  /* 0x0000000000ff782f */ /* 0x000fe80003880000 */
[----:B------:R-:W-:Y:S11]  /*4090*/  PLOP3.LUT P4, PT, P0, P4, PT, 0xf2, 0x2f ;  /* 0x00000000002f781c */ /* 0x000ff60000789e72 */
[----:B------:R-:W-:Y:S02]  /*40a0*/  @!UPT UIADD3 URZ, UPT, UPT, URZ, URZ, URZ ;  /* 0x000000fffffff290 */ /* 0x000fe4000fffe0ff */
[----:B-1----:R-:W-:Y:S05]  /*40b0*/  @!P4 IADD3 R9, P0, PT, R32, 0x580, RZ ;  /* 0x000005802009c810 */ /* 0x002fea0007f1e0ff */
[----:B--2---:R-:W-:Y:S01]  /*40c0*/  @!P4 IMAD.X R0, RZ, RZ, R33, P0 ;  /* 0x000000ffff00c224 */ /* 0x004fe200000e0621 */
[----:B---3--:R-:W-:Y:S07]  /*40d0*/  @!P2 BRA `(.L_x_74) ;  /* 0x0000007000e4a947 */ /* 0x008fee0003800000 */
.L_x_161:
[----:B------:R-:W-:Y:S01]  /*40e0*/  @!P4 R2UR UR8, R0 ;  /* 0x000000000008c2ca */ /* 0x000fe200000e0000 */
[----:B------:R-:W-:Y:S01]  /*40f0*/  VOTEU.ALL UP1, P4 ;  /* 0x0000000000ff7886 */ /* 0x000fe20002020000 */
[----:B------:R-:W-:Y:S01]  /*4100*/  @!P4 R2UR UR9, R9 ;  /* 0x000000000909c2ca */ /* 0x000fe200000e0000 */
[----:B------:R-:W-:Y:S01]  /*4110*/  @!P4 IMAD.MOV.U32 R0, RZ, RZ, 0x4000 ;  /* 0x00004000ff00c424 */ /* 0x000fe200078e00ff */
[----:B------:R-:W-:Y:S01]  /*4120*/  UMOV UR10, 0x0 ;  /* 0x00000000000a7882 */ /* 0x000fe20000000000 */
[----:B------:R-:W-:Y:S01]  /*4130*/  UMOV UR11, 0x10000000 ;  /* 0x10000000000b7882 */ /* 0x000fe20000000000 */
[----:B------:R-:W-:Y:S01]  /*4140*/  @!UP1 UIADD3 UR32, UPT, UPT, UR7, 0x400, URZ ;  /* 0x0000040007209890 */ /* 0x000fe2000fffe0ff */
[----:B------:R-:W-:Y:S01]  /*4150*/  @!P4 IADD3 R9, P0, PT, R32, 0x580, RZ ;  /* 0x000005802009c810 */ /* 0x000fe20007f1e0ff */
[----:B------:R-:W-:Y:S05]  /*4160*/  VOTEU.ALL UP1, P4 ;  /* 0x0000000000ff7886 */ /* 0x000fea0002020000 */
[----:B------:R-:W-:Y:S01]  /*4170*/  IMAD.U32 R11, RZ, RZ, UR8 ;  /* 0x00000008ff0b7e24 */ /* 0x000fe2000f8e00ff */
[----:B------:R-:W-:Y:S01]  /*4180*/  UPRMT UR8, UR37, 0x654, UR33 ;  /* 0x0000065425087896 */ /* 0x000fe20008000021 */
[----:B------:R-:W-:Y:S03]  /*4190*/  IMAD.U32 R10, RZ, RZ, UR9 ;  /* 0x00000009ff0a7e24 */ /* 0x000fe6000f8e00ff */
[----:B------:R-:W-:Y:S02]  /*41a0*/  @!P4 R2UR UR15, R11 ;  /* 0x000000000b0fc2ca */ /* 0x000fe400000e0000 */
[----:B------:R-:W-:Y:S11]  /*41b0*/  @!P4 R2UR UR14, R10 ;  /* 0x000000000a0ec2ca */ /* 0x000ff600000e0000 */
[----:B------:R-:W-:Y:S02]  /*41c0*/  @!UPT UIADD3 URZ, UPT, UPT, URZ, URZ, URZ ;  /* 0x000000fffffff290 */ /* 0x000fe4000fffe0ff */
[----:B------:R2:W-:Y:S01]  /*41d0*/  @!UP1 UTMALDG.3D [UR32], [UR14], desc[UR10] ;  /* 0x00000a200e0095b4 */ /* 0x0005e20008011000 */
[----:B------:R3:W-:Y:S01]  /*41e0*/  @!P4 SYNCS.ARRIVE.TRANS64.RED.A0TR RZ, [UR7+0x60], R0 ;  /* 0x00006000ffffc9a7 */ /* 0x0007e20008300407 */
[----:B------:R-:W-:Y:S01]  /*41f0*/  SYNCS.ARRIVE.TRANS64.RED.A1T0 RZ, [UR8], RZ ;  /* 0x000000ffffff79a7 */ /* 0x000fe20008100408 */
[----:B---3--:R-:W-:Y:S01]  /*4200*/  @!P4 IMAD.X R0, RZ, RZ, R33, P0 ;  /* 0x000000ffff00c224 */ /* 0x008fe200000e0621 */
[----:B------:R-:W3:Y:S02]  /*4210*/  SYNCS.PHASECHK.TRANS64.TRYWAIT P2, [UR7+0x88], R12 ;  /* 0x0000880cff0075a7 */ /* 0x000ee40008041107 */
[----:B--23--:R-:W-:Y:S05]  /*4220*/  @!P2 BRA `(.L_x_75) ;  /* 0x0000007000a8a947 */ /* 0x00cfea0003800000 */
.L_x_163:
        /* <DEDUP_REMOVED lines=8> */
[----:B------:R-:W-:Y:S01]  /*42b0*/  @!UP1 UIADD3 UR24, UPT, UPT, UR7, 0x4400, URZ ;  /* 0x0000440007189890 */ /* 0x000fe2000fffe0ff */
[----:B------:R-:W-:Y:S01]  /*42c0*/  VOTEU.ALL UP1, P4 ;  /* 0x0000000000ff7886 */ /* 0x000fe20002020000 */
[----:B------:R-:W-:Y:S01]  /*42d0*/  UMOV UR27, UR35 ;  /* 0x00000023001b7c82 */ /* 0x000fe20008000000 */
[----:B------:R-:W-:Y:S02]  /*42e0*/  UMOV UR28, UR36 ;  /* 0x00000024001c7c82 */ /* 0x000fe40008000000 */
[----:B------:R-:W-:Y:S01]  /*42f0*/  IMAD.U32 R11, RZ, RZ, UR8 ;  /* 0x00000008ff0b7e24 */ /* 0x000fe2000f8e00ff */
[----:B------:R-:W-:Y:S01]  /*4300*/  UPRMT UR8, UR37, 0x654, UR25 ;  /* 0x0000065425087896 */ /* 0x000fe20008000019 */
[----:B------:R-:W-:Y:S02]  /*4310*/  IMAD.U32 R10, RZ, RZ, UR9 ;  /* 0x00000009ff0a7e24 */ /* 0x000fe4000f8e00ff */
[----:B------:R-:W-:Y:S01]  /*4320*/  @!P4 IMAD.X R20, RZ, RZ, R33, P0 ;  /* 0x000000ffff14c224 */ /* 0x000fe200000e0621 */
[----:B------:R-:W-:Y:S02]  /*4330*/  @!P4 R2UR UR15, R11 ;  /* 0x000000000b0fc2ca */ /* 0x000fe400000e0000 */
[----:B------:R-:W-:Y:S11]  /*4340*/  @!P4 R2UR UR14, R10 ;  /* 0x000000000a0ec2ca */ /* 0x000ff600000e0000 */
[----:B------:R-:W-:Y:S02]  /*4350*/  @!UPT UIADD3 URZ, UPT, UPT, URZ, URZ, URZ ;  /* 0x000000fffffff290 */ /* 0x000fe4000fffe0ff */
[----:B------:R2:W-:Y:S01]  /*4360*/  @!UP1 UTMALDG.3D [UR24], [UR14], desc[UR10] ;  /* 0x00000a180e0095b4 */ /* 0x0005e20008011000 */
[----:B------:R2:W-:Y:S01]  /*4370*/  @!P4 SYNCS.ARRIVE.TRANS64.RED.A0TR RZ, [UR7+0x68], R0 ;  /* 0x00006800ffffc9a7 */ /* 0x0005e20008300407 */
[----:B------:R-:W-:Y:S01]  /*4380*/  SYNCS.ARRIVE.TRANS64.RED.A1T0 RZ, [UR8], RZ ;  /* 0x000000ffffff79a7 */ /* 0x000fe20008100408 */
[----:B------:R-:W3:Y:S02]  /*4390*/  SYNCS.PHASECHK.TRANS64.TRYWAIT P2, [UR7+0x90], R12 ;  /* 0x0000900cff0075a7 */ /* 0x000ee40008041107 */
[----:B--23--:R-:W-:Y:S05]  /*43a0*/  @!P2 BRA `(.L_x_76) ;  /* 0x000000700060a947 */ /* 0x00cfea0003800000 */
.L_x_165:
[----:B------:R-:W2:Y:S01]  /*43b0*/  LDC.64 R14, c[0x0][0xb10] ;  /* 0x0002c400ff0e7b82 */ /* 0x000ea20000000a00 */
[----:B------:R-:W-:Y:S01]  /*43c0*/  @!P4 R2UR UR8, R20 ;  /* 0x000000001408c2ca */ /* 0x000fe200000e0000 */
[----:B------:R-:W-:Y:S01]  /*43d0*/  VOTEU.ALL UP1, P4 ;  /* 0x0000000000ff7886 */ /* 0x000fe20002020000 */
[----:B------:R-:W-:Y:S01]  /*43e0*/  @!P4 R2UR UR9, R21 ;  /* 0x000000001509c2ca */ /* 0x000fe200000e0000 */
[----:B------:R-:W-:Y:S01]  /*43f0*/  UMOV UR10, 0x0 ;  /* 0x00000000000a7882 */ /* 0x000fe20000000000 */
[----:B------:R-:W-:Y:S03]  /*4400*/  UMOV UR11, 0x10000000 ;  /* 0x10000000000b7882 */ /* 0x000fe60000000000 */
[----:B------:R-:W3:Y:S01]  /*4410*/  LDC.64 R10, c[0x0][0xb18] ;  /* 0x0002c600ff0a7b82 */ /* 0x000ee20000000a00 */
[----:B------:R-:W-:Y:S01]  /*4420*/  @!UP1 UIADD3 UR18, UPT, UPT, UR34, 0x80, URZ ;  /* 0x0000008022129890 */ /* 0x000fe2000fffe0ff */
[----:B------:R-:W-:Y:S01]  /*4430*/  @P3 SHF.R.U32.HI R28, RZ, 0x10, R25 ;  /* 0x00000010ff1c3819 */ /* 0x000fe20000011619 */
[----:B------:R-:W-:Y:S01]  /*4440*/  @!UP1 UIADD3 UR16, UPT, UPT, UR7, 0x8400, URZ ;  /* 0x0000840007109890 */ /* 0x000fe2000fffe0ff */
[----:B------:R-:W-:Y:S01]  /*4450*/  VIADD R30, R30, 0x1 ;  /* 0x000000011e1e7836 */ /* 0x000fe20000000000 */
[----:B------:R-:W-:Y:S03]  /*4460*/  VOTEU.ALL UP1, P4 ;  /* 0x0000000000ff7886 */ /* 0x000fe60002020000 */
[----:B------:R-:W5:Y:S01]  /*4470*/  @!P1 LDC R0, c[0x0][0xb20] ;  /* 0x0002c800ff009b82 */ /* 0x000f620000000800 */
[----:B------:R-:W-:Y:S01]  /*4480*/  UMOV UR19, UR35 ;  /* 0x0000002300137c82 */ /* 0x000fe20008000000 */
[----:B------:R-:W-:Y:S01]  /*4490*/  IMAD.U32 R21, RZ, RZ, UR8 ;  /* 0x00000008ff157e24 */ /* 0x000fe2000f8e00ff */
[----:B------:R-:W-:Y:S05]  /*44a0*/  UMOV UR20, UR36 ;  /* 0x0000002400147c82 */ /* 0x000fea0008000000 */
[----:B-1----:R-:W1:Y:S01]  /*44b0*/  @!P1 LDC R3, c[0x0][0xb0c] ;  /* 0x0002c300ff039b82 */ /* 0x002e620000000800 */
[----:B------:R-:W-:Y:S01]  /*44c0*/  IMAD.U32 R20, RZ, RZ, UR9 ;  /* 0x00000009ff147e24 */ /* 0x000fe2000f8e00ff */
[----:B------:R-:W-:Y:S01]  /*44d0*/  UPRMT UR8, UR37, 0x654, UR17 ;  /* 0x0000065425087896 */ /* 0x000fe20008000011 */
[----:B------:R-:W-:Y:S03]  /*44e0*/  @!P4 R2UR UR15, R21 ;  /* 0x00000000150fc2ca */ /* 0x000fe600000e0000 */
[----:B------:R-:W-:Y:S01]  /*44f0*/  @!P4 R2UR UR14, R20 ;  /* 0x00000000140ec2ca */ /* 0x000fe200000e0000 */
[----:B------:R-:W-:Y:S11]  /*4500*/  @!P4 IMAD.MOV.U32 R20, RZ, RZ, 0x4000 ;  /* 0x00004000ff14c424 */ /* 0x000ff600078e00ff */
[----:B------:R-:W-:Y:S01]  /*4510*/  @!UPT UIADD3 URZ, UPT, UPT, URZ, URZ, URZ ;  /* 0x000000fffffff290 */ /* 0x000fe2000fffe0ff */
[----:B------:R1:W-:Y:S01]  /*4520*/  @!UP1 UTMALDG.3D [UR16], [UR14], desc[UR10] ;  /* 0x00000a100e0095b4 */ /* 0x0003e20008011000 */
[----:B------:R1:W-:Y:S02]  /*4530*/  @!P4 SYNCS.ARRIVE.TRANS64.RED.A0TR RZ, [UR7+0x70], R20 ;  /* 0x00007014ffffc9a7 */ /* 0x0003e40008300407 */
[----:B-1----:R-:W-:Y:S01]  /*4540*/  @!P1 ISETP.NE.AND P2, PT, R3, 0x1, PT ;  /* 0x000000010300980c */ /* 0x002fe20003f45270 */
[C---:B--2---:R-:W-:Y:S01]  /*4550*/  @!P1 IMAD.HI.U32 R14, R13.reuse, R14, RZ ;  /* 0x0000000e0d0e9227 */ /* 0x044fe200078e00ff */
[----:B---3--:R-:W-:Y:S03]  /*4560*/  @!P1 ISETP.NE.AND P0, PT, R10, 0x1, PT ;  /* 0x000000010a00980c */ /* 0x008fe60003f05270 */
[C---:B------:R-:W-:Y:S01]  /*4570*/  @!P1 IMAD.HI.U32 R11, R8.reuse, R11, RZ ;  /* 0x0000000b080b9227 */ /* 0x040fe200078e00ff */
[----:B------:R-:W-:Y:S04]  /*4580*/  @!P1 SHF.R.U32.HI R14, RZ, R15, R14 ;  /* 0x0000000fff0e9219 */ /* 0x000fe8000001160e */
[----:B-----5:R-:W-:Y:S01]  /*4590*/  @!P1 SHF.R.U32.HI R9, RZ, R0, R11 ;  /* 0x00000000ff099219 */ /* 0x020fe2000001160b */
[----:B------:R-:W-:Y:S01]  /*45a0*/  SYNCS.ARRIVE.TRANS64.RED.A1T0 RZ, [UR8], RZ ;  /* 0x000000ffffff79a7 */ /* 0x000fe20008100408 */
[----:B------:R-:W-:Y:S02]  /*45b0*/  @!P1 SEL R14, R13, R14, !P2 ;  /* 0x0000000e0d0e9207 */ /* 0x000fe40005000000 */
[----:B------:R-:W-:Y:S01]  /*45c0*/  @!P1 SEL R9, R8, R9, !P0 ;  /* 0x0000000908099207 */ /* 0x000fe20004000000 */
[----:B------:R-:W1:Y:S04]  /*45d0*/  SYNCS.PHASECHK.TRANS64.TRYWAIT P5, [UR7+0x98], R12 ;  /* 0x0000980cff0075a7 */ /* 0x000e6800080a1107 */
[----:B------:R-:W-:Y:S02]  /*45e0*/  @!P1 IMAD.IADD R0, R9, 0x1, -R14 ;  /* 0x0000000109009824 */ /* 0x000fe400078e0a0e */
[----:B------:R-:W-:Y:S02]  /*45f0*/  @!P1 IMAD.IADD R9, R14, 0x1, -R9 ;  /* 0x000000010e099824 */ /* 0x000fe400078e0a09 */
[----:B------:R-:W-:Y:S02]  /*4600*/  @!P1 IMAD R13, R0, R3, R13 ;  /* 0x00000003000d9224 */ /* 0x000fe400078e020d */
[----:B------:R-:W-:Y:S01]  /*4610*/  @!P1 IMAD R8, R9, R10, R8 ;  /* 0x0000000a09089224 */ /* 0x000fe200078e0208 */
[----:B-1----:R-:W-:Y:S06]  /*4620*/  @!P5 BRA `(.L_x_77) ;  /* 0x0000006c00d8d947 */ /* 0x002fec0003800000 */
.L_x_167:
[----:B-1----:R-:W-:Y:S01]  /*4630*/  @!P4 IADD3 R3, P0, PT, R32, 0x580, RZ ;  /* 0x000005802003c810 */ /* 0x002fe20007f1e0ff */
[----:B------:R-:W-:Y:S01]  /*4640*/  VOTEU.ALL UP1, P4 ;  /* 0x0000000000ff7886 */ /* 0x000fe20002020000 */
[----:B------:R-:W-:Y:S01]  /*4650*/  UMOV UR18, 0x0 ;  /* 0x0000000000127882 */ /* 0x000fe20000000000 */
[----:B------:R-:W-:Y:S01]  /*4660*/  UMOV UR19, 0x10000000 ;  /* 0x1000000000137882 */ /* 0x000fe20000000000 */
[----:B------:R-:W-:Y:S01]  /*4670*/  @!P4 R2UR UR9, R3 ;  /* 0x000000000309c2ca */ /* 0x000fe200000e0000 */
[----:B------:R-:W-:Y:S01]  /*4680*/  @!P4 IMAD.X R0, RZ, RZ, R33, P0 ;  /* 0x000000ffff00c224 */ /* 0x000fe200000e0621 */
[----:B------:R-:W-:Y:S01]  /*4690*/  @!UP1 UIADD3 UR10, UPT, UPT, UR34, 0xc0, URZ ;  /* 0x000000c0220a9890 */ /* 0x000fe2000fffe0ff */
[----:B------:R-:W-:Y:S01]  /*46a0*/  ISETP.NE.AND P0, PT, R30, 0x2, PT ;  /* 0x000000021e00780c */ /* 0x000fe20003f05270 */
[----:B------:R-:W-:Y:S01]  /*46b0*/  UMOV UR11, UR35 ;  /* 0x00000023000b7c82 */ /* 0x000fe20008000000 */
[----:B------:R-:W-:Y:S01]  /*46c0*/  UMOV UR12, UR36 ;  /* 0x00000024000c7c82 */ /* 0x000fe20008000000 */
[----:B------:R-:W-:Y:S01]  /*46d0*/  @!P4 R2UR UR8, R0 ;  /* 0x000000000008c2ca */ /* 0x000fe200000e0000 */
[----:B------:R-:W-:Y:S01]  /*46e0*/  IMAD.IADD R20, R8, 0x1, R154 ;  /* 0x0000000108147824 */ /* 0x000fe200078e029a */
[----:B------:R-:W-:Y:S01]  /*46f0*/  @P3 R2UR UR36, R28 ;  /* 0x000000001c2432ca */ /* 0x000fe200000e0000 */
[----:B------:R-:W-:Y:S01]  /*4700*/  IMAD.IADD R21, R13, 0x1, R156 ;  /* 0x000000010d157824 */ /* 0x000fe200078e029c */
[----:B------:R-:W-:Y:S02]  /*4710*/  SEL R0, RZ, 0x1, P0 ;  /* 0x00000001ff007807 */ /* 0x000fe40000000000 */
[----:B------:R-:W-:Y:S01]  /*4720*/  LOP3.LUT R31, R31, 0x1, RZ, 0x3c, !PT ;  /* 0x000000011f1f7812 */ /* 0x000fe200078e3cff */
[----:B------:R-:W-:Y:S01]  /*4730*/  IMAD.U32 R10, RZ, RZ, UR9 ;  /* 0x00000009ff0a7e24 */ /* 0x000fe2000f8e00ff */
[----:B------:R-:W-:Y:S01]  /*4740*/  @!UP1 UIADD3 UR9, UPT, UPT, UR7, 0x78, URZ ;  /* 0x0000007807099890 */ /* 0x000fe2000fffe0ff */
[----:B------:R-:W-:Y:S02]  /*4750*/  LOP3.LUT R29, R29, R0, RZ, 0x3c, !PT ;  /* 0x000000001d1d7212 */ /* 0x000fe400078e3cff */
[----:B------:R-:W-:Y:S02]  /*4760*/  SEL R30, R30, RZ, P0 ;  /* 0x000000ff1e1e7207 */ /* 0x000fe40000000000 */
[----:B------:R-:W-:Y:S01]  /*4770*/  IMAD.U32 R11, RZ, RZ, UR8 ;  /* 0x00000008ff0b7e24 */ /* 0x000fe2000f8e00ff */
[----:B------:R-:W-:Y:S01]  /*4780*/  @!P4 R2UR UR14, R10 ;  /* 0x000000000a0ec2ca */ /* 0x000fe200000e0000 */
[----:B------:R-:W-:Y:S01]  /*4790*/  @!UP1 UIADD3 UR8, UPT, UPT, UR7, 0xc400, URZ ;  /* 0x0000c40007089890 */ /* 0x000fe2000fffe0ff */
[----:B------:R-:W-:Y:S02]  /*47a0*/  VOTEU.ALL UP1, P4 ;  /* 0x0000000000ff7886 */ /* 0x000fe40002020000 */
[----:B------:R-:W-:Y:S11]  /*47b0*/  @!P4 R2UR UR15, R11 ;  /* 0x000000000b0fc2ca */ /* 0x000ff600000e0000 */
[----:B------:R-:W-:Y:S02]  /*47c0*/  @!UPT UIADD3 URZ, UPT, UPT, URZ, URZ, URZ ;  /* 0x000000fffffff290 */ /* 0x000fe4000fffe0ff */
[----:B------:R2:W-:Y:S01]  /*47d0*/  @!UP1 UTMALDG.3D [UR8], [UR14], desc[UR18] ;  /* 0x000012080e0095b4 */ /* 0x0005e20008011000 */
[----:B------:R2:W-:Y:S01]  /*47e0*/  @!P4 SYNCS.ARRIVE.TRANS64.RED.A0TR RZ, [UR7+0x78], R23 ;  /* 0x00007817ffffc9a7 */ /* 0x0005e20008300407 */
[----:B------:R-:W-:Y:S01]  /*47f0*/  UPLOP3.LUT UP1, UPT, UPT, UPT, UPT, 0x80, 0x8 ;  /* 0x000000000008789c */ /* 0x000fe20003f2f070 */
[----:B------:R-:W-:Y:S01]  /*4800*/  SYNCS.ARRIVE.TRANS64.RED.A1T0 RZ, [UR13], RZ ;  /* 0x000000ffffff79a7 */ /* 0x000fe2000810040d */
[----:B------:R-:W-:Y:S09]  /*4810*/  @P3 BRA `(.L_x_78) ;  /* 0xfffffff000943947 */ /* 0x000ff2000383ffff */
[----:B------:R-:W-:-:S04]  /*4820*/  SHF.L.U32 R3, R31, 0x1f, RZ ;  /* 0x0000001f1f037819 */ /* 0x000fc800000006ff */
[----:B------:R-:W1:Y:S02]  /*4830*/  SYNCS.PHASECHK.TRANS64.TRYWAIT P0, [UR7+0x80], R3 ;  /* 0x00008003ff0075a7 */ /* 0x000e640008001107 */
[----:B-1----:R-:W-:Y:S05]  /*4840*/  @!P0 BRA `(.L_x_79) ;  /* 0x0000006c00688947 */ /* 0x002fea0003800000 */
.L_x_169:
[----:B------:R-:W3:Y:S02]  /*4850*/  SYNCS.PHASECHK.TRANS64.TRYWAIT P0, [UR7+0x88], R3 ;  /* 0x00008803ff0075a7 */ /* 0x000ee40008001107 */
[----:B---3--:R-:W-:Y:S05]  /*4860*/  @!P0 BRA `(.L_x_80) ;  /* 0x0000006c00788947 */ /* 0x008fea0003800000 */
.L_x_171:
[----:B------:R-:W3:Y:S02]  /*4870*/  SYNCS.PHASECHK.TRANS64.TRYWAIT P0, [UR7+0x90], R3 ;  /* 0x00009003ff0075a7 */ /* 0x000ee40008001107 */
[----:B---3--:R-:W-:Y:S05]  /*4880*/  @!P0 BRA `(.L_x_81) ;  /* 0x0000006c00888947 */ /* 0x008fea0003800000 */
.L_x_173:
[----:B-1----:R-:W-:-:S07]  /*4890*/  MOV R0, UR7 ;  /* 0x0000000700007c02 */ /* 0x002fce0008000f00 */
.L_x_82:
[----:B-1----:R-:W-:-:S04]  /*48a0*/  SHF.L.U32 R3, R31, 0x1f, RZ ;  /* 0x0000001f1f037819 */ /* 0x002fc800000006ff */
[----:B------:R1:W3:Y:S03]  /*48b0*/  SYNCS.PHASECHK.TRANS64.TRYWAIT P0, [R0+URZ+0x98], R3 ;  /* 0x00009803000075a7 */ /* 0x0002e600080011ff */
[----:B---3--:R-:W-:Y:S05]  /*48c0*/  @!P0 NANOSLEEP.SYNCS 0x989680 ;  /* 0x009896800000895d */ /* 0x008fea0003900000 */
[----:B------:R-:W3:Y:S02]  /*48d0*/  @!P0 SYNCS.PHASECHK.TRANS64 P0, [R0+URZ+0x98], R3 ;  /* 0x00009803000085a7 */ /* 0x000ee400080010ff */
[----:B--23--:R-:W-:Y:S05]  /*48e0*/  @P0 EXIT ;  /* 0x000000000000094d */ /* 0x00cfea0003800000 */
[----:B------:R-:W-:Y:S05]  /*48f0*/  BRA `(.L_x_82) ;  /* 0xfffffffc00e87947 */ /* 0x000fea000383ffff */
.L_x_67:
[----:B------:R-:W-:-:S06]  /*4900*/  UISETP.GE.AND UP1, UPT, UR8, 0x4, UPT ;  /* 0x000000040800788c */ /* 0x000fcc000bf26270 */
[----:B------:R-:W-:-:S13]  /*4910*/  PLOP3.LUT P0, PT, PT, PT, UP1, 0x80, 0x8 ;  /* 0x000000000008781c */ /* 0x000fda0003f0f018 */
[----:B------:R-:W-:Y:S05]  /*4920*/  @!P0 EXIT ;  /* 0x000000000000894d */ /* 0x000fea0003800000 */
[----:B------:R-:W-:Y:S01]  /*4930*/  BAR.SYNC.DEFER_BLOCKING 0x6, 0xa0 ;  /* 0x0182800000007b1d */ /* 0x000fe20000010000 */
[C---:B------:R-:W-:Y:S01]  /*4940*/  IMAD.SHL.U32 R3, R170.reuse, 0x40, RZ ;  /* 0x00000040aa037824 */ /* 0x040fe200078e00ff */
[C---:B------:R-:W-:Y:S01]  /*4950*/  LOP3.LUT R161, R170.reuse, 0x1, RZ, 0xc0, !PT ;  /* 0x00000001aaa17812 */ /* 0x040fe200078ec0ff */
[C---:B------:R-:W-:Y:S02]  /*4960*/  IMAD.U32 R79, R170.reuse, 0x10000, RZ ;  /* 0x00010000aa4f7824 */ /* 0x040fe400078e00ff */
[----:B------:R-:W-:Y:S02]  /*4970*/  HFMA2 R167, -RZ, RZ, 0, 5.9604644775390625e-08 ;  /* 0x00000001ffa77431 */ /* 0x000fe400000001ff */
[C---:B------:R-:W-:Y:S01]  /*4980*/  IMAD.SHL.U32 R160, R170.reuse, 0x8, RZ ;  /* 0x00000008aaa07824 */ /* 0x040fe200078e00ff */
[----:B------:R-:W-:Y:S01]  /*4990*/  UMOV UR48, 0x400 ;  /* 0x0000040000307882 */ /* 0x000fe20000000000 */
[----:B------:R-:W1:Y:S01]  /*49a0*/  LDC R159, c[0x0][0x370] ;  /* 0x0000dc00ff9f7b82 */ /* 0x000e620000000800 */
[----:B------:R-:W-:Y:S01]  /*49b0*/  ULEA UR48, UR37, UR48, 0x18 ;  /* 0x0000003025307291 */ /* 0x000fe2000f8ec0ff */
[----:B------:R-:W-:Y:S01]  /*49c0*/  ISETP.NE.U32.AND P0, PT, R161, 0x1, PT ;  /* 0x00000001a100780c */ /* 0x000fe20003f05070 */
[----:B------:R-:W-:Y:S01]  /*49d0*/  IMAD.MOV.U32 R169, RZ, RZ, 0x2 ;  /* 0x00000002ffa97424 */ /* 0x000fe200078e00ff */
[----:B------:R-:W-:Y:S01]  /*49e0*/  LOP3.LUT R5, R3, 0x1c0, RZ, 0xc0, !PT ;  /* 0x000001c003057812 */ /* 0x000fe200078ec0ff */
[----:B------:R-:W-:Y:S01]  /*49f0*/  UIADD3 UR4, UPT, UPT, UR48, 0x400, URZ ;  /* 0x0000040030047890 */ /* 0x000fe2000fffe0ff */
[----:B------:R-:W-:Y:S01]  /*4a00*/  LOP3.LUT R79, R79, 0x600000, RZ, 0xc0, !PT ;  /* 0x006000004f4f7812 */ /* 0x000fe200078ec0ff */
[----:B------:R-:W-:Y:S01]  /*4a10*/  IMAD.MOV.U32 R168, RZ, RZ, 0x4 ;  /* 0x00000004ffa87424 */ /* 0x000fe200078e00ff */
[----:B------:R-:W2:Y:S01]  /*4a20*/  LDC R74, c[0x0][0xb0c] ;  /* 0x0002c300ff4a7b82 */ /* 0x000ea20000000800 */
[----:B------:R-:W-:Y:S01]  /*4a30*/  R2P PR, R170, 0x6 ;  /* 0x00000006aa007804 */ /* 0x000fe20000000000 */
[----:B------:R-:W-:Y:S01]  /*4a40*/  IMAD.MOV.U32 R76, RZ, RZ, RZ ;  /* 0x000000ffff4c7224 */ /* 0x000fe200078e00ff */
[----:B------:R-:W-:Y:S01]  /*4a50*/  LOP3.LUT R160, R5, 0x38, R160, 0xf8, !PT ;  /* 0x0000003805a07812 */ /* 0x000fe200078ef8a0 */
[----:B------:R-:W-:Y:S01]  /*4a60*/  IMAD.MOV.U32 R166, RZ, RZ, RZ ;  /* 0x000000ffffa67224 */ /* 0x000fe200078e00ff */
[----:B------:R-:W-:Y:S01]  /*4a70*/  P2R R2, PR, RZ, 0x1 ;  /* 0x00000001ff027803 */ /* 0x000fe20000000000 */
[----:B------:R-:W-:Y:S01]  /*4a80*/  IMAD.MOV.U32 R173, RZ, RZ, RZ ;  /* 0x000000ffffad7224 */ /* 0x000fe200078e00ff */
[----:B------:R-:W-:Y:S01]  /*4a90*/  LOP3.LUT R160, R160, 0x1e00, R3, 0xf8, !PT ;  /* 0x00001e00a0a07812 */ /* 0x000fe200078ef803 */
[----:B------:R-:W4:Y:S01]  /*4aa0*/  LDC R157, c[0x0][0xb20] ;  /* 0x0002c800ff9d7b82 */ /* 0x000f220000000800 */
[----:B------:R-:W3:Y:S01]  /*4ab0*/  LDS R0, [UR48+0x140] ;  /* 0x00014030ff007984 */ /* 0x000ee20008000800 */
[----:B------:R-:W-:Y:S01]  /*4ac0*/  LOP3.LUT R170, R170, 0x60, RZ, 0xc0, !PT ;  /* 0x00000060aaaa7812 */ /* 0x000fe200078ec0ff */
[----:B------:R-:W-:Y:S01]  /*4ad0*/  IMAD.U32 R163, RZ, RZ, UR4 ;  /* 0x00000004ffa37e24 */ /* 0x000fe2000f8e00ff */
[----:B------:R-:W-:Y:S01]  /*4ae0*/  MOV R165, RZ ;  /* 0x000000ff00a57202 */ /* 0x000fe20000000f00 */
[----:B------:R-:W1:Y:S01]  /*4af0*/  LDCU.64 UR52, c[0x0][0x348] ;  /* 0x00006900ff3477ac */ /* 0x000e620008000a00 */
[----:B------:R-:W-:-:S02]  /*4b00*/  SEL R169, R169, 0xfffffffe, !P1 ;  /* 0xfffffffea9a97807 */ /* 0x000fc40004800000 */
[----:B------:R-:W1:Y:S01]  /*4b10*/  LDC R73, c[0x0][0xb30] ;  /* 0x0002cc00ff497b82 */ /* 0x000e620000000800 */
[----:B------:R-:W-:Y:S01]  /*4b20*/  SEL R168, R168, 0xfffffffc, !P2 ;  /* 0xfffffffca8a87807 */ /* 0x000fe20005000000 */
[----:B------:R-:W1:Y:S01]  /*4b30*/  LDCU.64 UR38, c[0x0][0x888] ;  /* 0x00011100ff2677ac */ /* 0x000e620008000a00 */
[----:B------:R-:W1:Y:S05]  /*4b40*/  LDCU.64 UR44, c[0x0][0x890] ;  /* 0x00011200ff2c77ac */ /* 0x000e6a0008000a00 */
[----:B------:R-:W1:Y:S01]  /*4b50*/  LDC.64 R152, c[0x0][0xb10] ;  /* 0x0002c400ff987b82 */ /* 0x000e620000000a00 */
[----:B------:R-:W-:Y:S01]  /*4b60*/  UMOV UR49, URZ ;  /* 0x000000ff00317c82 */ /* 0x000fe20008000000 */
[----:B------:R-:W-:-:S06]  /*4b70*/  UMOV UR51, URZ ;  /* 0x000000ff00337c82 */ /* 0x000fcc0008000000 */
[----:B------:R-:W1:Y:S08]  /*4b80*/  LDC.64 R70, c[0x0][0xb18] ;  /* 0x0002c600ff467b82 */ /* 0x000e700000000a00 */
[----:B------:R-:W1:Y:S08]  /*4b90*/  LDC.64 R68, c[0x0][0xb28] ;  /* 0x0002ca00ff447b82 */ /* 0x000e700000000a00 */
[----:B------:R-:W1:Y:S01]  /*4ba0*/  LDC.64 R150, c[0x0][0x8b0] ;  /* 0x00022c00ff967b82 */ /* 0x000e620000000a00 */
[----:B---3--:R-:W-:-:S07]  /*4bb0*/  IMAD.IADD R79, R0, 0x1, R79 ;  /* 0x00000001004f7824 */ /* 0x008fce00078e024f */
[----:B------:R-:W3:Y:S08]  /*4bc0*/  LDC.64 R148, c[0x0][0x8a8] ;  /* 0x00022a00ff947b82 */ /* 0x000ef00000000a00 */
[----:B--2-4-:R-:W1:Y:S02]  /*4bd0*/  LDC R158, c[0x0][0x374] ;  /* 0x0000dd00ff9e7b82 */ /* 0x014e640000000800 */
.L_x_126:
[----:B------:R-:W-:Y:S02]  /*4be0*/  LEA R0, R173, UR48, 0x3 ;  /* 0x00000030ad007c11 */ /* 0x000fe4000f8e18ff */
[----:B------:R-:W-:Y:S02]  /*4bf0*/  SHF.L.U32 R3, R165, 0x1f, RZ ;  /* 0x0000001fa5037819 */ /* 0x000fe400000006ff */
[----:B-1----:R-:W-:Y:S02]  /*4c00*/  LEA R16, R173, UR48, 0x4 ;  /* 0x00000030ad107c11 */ /* 0x002fe4000f8e20ff */
[----:B------:R-:W2:Y:S02]  /*4c10*/  SYNCS.PHASECHK.TRANS64.TRYWAIT P0, [R0+URZ+0xb0], R3 ;  /* 0x0000b003000075a7 */ /* 0x000ea400080011ff */
[----:B--2---:R-:W-:Y:S05]  /*4c20*/  @!P0 BRA `(.L_x_83) ;  /* 0x0000006800b88947 */ /* 0x004fea0003800000 */
.L_x_174:
[----:B------:R-:W4:Y:S01]  /*4c30*/  LDC.64 R12, c[0x0][0xb10] ;  /* 0x0002c400ff0c7b82 */ /* 0x000f220000000a00 */
[----:B------:R-:W3:Y:S01]  /*4c40*/  LDS.128 R16, [R16+0x120] ;  /* 0x0001200010107984 */ /* 0x000ee20000000c00 */
[----:B-1----:R-:W-:Y:S01]  /*4c50*/  ISETP.NE.AND P1, PT, R73, 0x1, PT ;  /* 0x000000014900780c */ /* 0x002fe20003f25270 */
[----:B--2---:R-:W-:Y:S01]  /*4c60*/  VIADD R0, R0, 0xc0 ;  /* 0x000000c000007836 */ /* 0x004fe20000000000 */
[----:B------:R-:W-:Y:S04]  /*4c70*/  ISETP.GE.AND P0, PT, R72, 0x1, PT ;  /* 0x000000014800780c */ /* 0x000fe80003f06270 */
[----:B------:R-:W1:Y:S01]  /*4c80*/  LDC.64 R10, c[0x0][0xb18] ;  /* 0x0002c600ff0a7b82 */ /* 0x000e620000000a00 */
[----:B------:R-:W-:Y:S01]  /*4c90*/  PRMT R0, RZ, 0x654, R0 ;  /* 0x00000654ff007816 */ /* 0x000fe20000000000 */
[----:B------:R-:W-:Y:S01]  /*4ca0*/  @!PT LDS RZ, [RZ] ;  /* 0x00000000fffff984 */ /* 0x000fe20000000800 */
[----:B------:R-:W-:Y:S01]  /*4cb0*/  @!PT LDS RZ, [RZ] ;  /* 0x00000000fffff984 */ /* 0x000fe20000000800 */
[----:B------:R-:W-:Y:S01]  /*4cc0*/  @!PT LDS RZ, [RZ] ;  /* 0x00000000fffff984 */ /* 0x000fe20000000800 */
[----:B------:R-:W-:Y:S01]  /*4cd0*/  @!PT LDS RZ, [RZ] ;  /* 0x00000000fffff984 */ /* 0x000fe20000000800 */
[----:B------:R2:W-:Y:S06]  /*4ce0*/  MEMBAR.ALL.CTA ;  /* 0x0000000000007992 */ /* 0x0005ec0000008000 */
[----:B--2---:R-:W2:Y:S01]  /*4cf0*/  FENCE.VIEW.ASYNC.S ;  /* 0x00000000000073c6 */ /* 0x004ea20000000000 */
[----:B------:R-:W1:Y:S08]  /*4d00*/  @!P1 LDC R14, c[0x0][0xb20] ;  /* 0x0002c800ff0e9b82 */ /* 0x000e700000000800 */
[----:B------:R-:W1:Y:S01]  /*4d10*/  @!P1 LDC R9, c[0x0][0xb0c] ;  /* 0x0002c300ff099b82 */ /* 0x000e620000000800 */
[----:B--2---:R2:W-:Y:S01]  /*4d20*/  SYNCS.ARRIVE.TRANS64.RED.A1T0 RZ, [R0+URZ], RZ ;  /* 0x000000ff00ff79a7 */ /* 0x0045e200081004ff */
[----:B---3--:R-:W-:Y:S04]  /*4d30*/  LOP3.LUT P4, RZ, R18, 0x1, RZ, 0xc0, !PT ;  /* 0x0000000112ff7812 */ /* 0x008fe8000788c0ff */
[----:B------:R-:W-:Y:S09]  /*4d40*/  P2R R171, PR, RZ, 0x10 ;  /* 0x00000010ffab7803 */ /* 0x000ff20000000000 */
[----:B------:R-:W-:Y:S02]  /*4d50*/  @P4 MOV R77, R16 ;  /* 0x00000010004d4202 */ /* 0x000fe40000000f00 */
[----:B------:R-:W-:Y:S01]  /*4d60*/  @P4 LOP3.LUT R75, R17, 0xffff, RZ, 0xc0, !PT ;  /* 0x0000ffff114b4812 */ /* 0x000fe200078ec0ff */
[----:B--2-4-:R-:W-:Y:S06]  /*4d70*/  @!P0 BRA `(.L_x_84) ;  /* 0x0000000000a48947 */ /* 0x014fec0003800000 */
[----:B------:R-:W-:Y:S01]  /*4d80*/  IMAD.HI.U32 R24, R158, R71, RZ ;  /* 0x000000479e187227 */ /* 0x000fe200078e00ff */
[----:B------:R-:W-:Y:S02]  /*4d90*/  ISETP.NE.AND P0, PT, R70, 0x1, PT ;  /* 0x000000014600780c */ /* 0x000fe40003f05270 */
[----:B------:R-:W-:Y:S01]  /*4da0*/  ISETP.NE.AND P2, PT, R72, 0x1, PT ;  /* 0x000000014800780c */ /* 0x000fe20003f45270 */
[-C--:B------:R-:W-:Y:S01]  /*4db0*/  IMAD.HI.U32 R22, R159, R152.reuse, RZ ;  /* 0x000000989f167227 */ /* 0x080fe200078e00ff */
[----:B------:R-:W-:Y:S02]  /*4dc0*/  SHF.R.U32.HI R23, RZ, R157, R24 ;  /* 0x0000009dff177219 */ /* 0x000fe40000011618 */
[----:B------:R-:W-:Y:S01]  /*4dd0*/  ISETP.NE.AND P3, PT, R74, 0x1, PT ;  /* 0x000000014a00780c */ /* 0x000fe20003f65270 */
[----:B------:R-:W-:Y:S01]  /*4de0*/  IMAD.HI.U32 R28, R75, R71, RZ ;  /* 0x000000474b1c7227 */ /* 0x000fe200078e00ff */
[----:B------:R-:W-:Y:S02]  /*4df0*/  SHF.R.U32.HI R22, RZ, R153, R22 ;  /* 0x00000099ff167219 */ /* 0x000fe40000011616 */
[----:B------:R-:W-:Y:S01]  /*4e00*/  SEL R3, R158, R23, !P0 ;  /* 0x000000179e037207 */ /* 0x000fe20004000000 */
[----:B------:R-:W-:Y:S01]  /*4e10*/  IMAD.HI.U32 R26, R77, R152, RZ ;  /* 0x000000984d1a7227 */ /* 0x000fe200078e00ff */
[----:B------:R-:W-:Y:S03]  /*4e20*/  SEL R7, R159, R22, !P3 ;  /* 0x000000169f077207 */ /* 0x000fe60005800000 */
[-C--:B------:R-:W-:Y:S01]  /*4e30*/  IMAD.HI.U32 R22, R3, R68.reuse, RZ ;  /* 0x0000004403167227 */ /* 0x080fe200078e00ff */
[----:B------:R-:W-:Y:S03]  /*4e40*/  SHF.R.U32.HI R26, RZ, R153, R26 ;  /* 0x00000099ff1a7219 */ /* 0x000fe6000001161a */
[----:B------:R-:W-:Y:S01]  /*4e50*/  IMAD.HI.U32 R24, R7, R68, RZ ;  /* 0x0000004407187227 */ /* 0x000fe200078e00ff */
[----:B------:R-:W-:Y:S02]  /*4e60*/  @P2 SHF.R.U32.HI R3, RZ, R69, R22 ;  /* 0x00000045ff032219 */ /* 0x000fe40000011616 */
[----:B------:R-:W-:Y:S02]  /*4e70*/  SHF.R.U32.HI R22, RZ, R157, R28 ;  /* 0x0000009dff167219 */ /* 0x000fe4000001161c */
[----:B------:R-:W-:Y:S01]  /*4e80*/  @P2 SHF.R.U32.HI R7, RZ, R69, R24 ;  /* 0x00000045ff072219 */ /* 0x000fe20000011618 */
[C---:B------:R-:W-:Y:S01]  /*4e90*/  IMAD R2, R72.reuse, R3, RZ ;  /* 0x0000000348027224 */ /* 0x040fe200078e02ff */
[----:B------:R-:W-:Y:S02]  /*4ea0*/  SEL R5, R75, R22, !P0 ;  /* 0x000000164b057207 */ /* 0x000fe40004000000 */
[----:B------:R-:W-:Y:S01]  /*4eb0*/  SEL R3, R77, R26, !P3 ;  /* 0x0000001a4d037207 */ /* 0x000fe20005800000 */
[----:B------:R-:W-:Y:S01]  /*4ec0*/  IMAD R4, R72, R7, RZ ;  /* 0x0000000748047224 */ /* 0x000fe200078e02ff */
[C---:B------:R-:W-:Y:S01]  /*4ed0*/  ISETP.GE.AND P0, PT, R5.reuse, R2, PT ;  /* 0x000000020500720c */ /* 0x040fe20003f06270 */
[----:B------:R-:W-:Y:S03]  /*4ee0*/  IMAD.HI.U32 R6, R5, R68, RZ ;  /* 0x0000004405067227 */ /* 0x000fe600078e00ff */
[----:B------:R-:W-:Y:S01]  /*4ef0*/  ISETP.GE.OR P0, PT, R3, R4, P0 ;  /* 0x000000040300720c */ /* 0x000fe20000706670 */
[----:B------:R-:W-:Y:S01]  /*4f00*/  IMAD.MOV R4, RZ, RZ, -R3 ;  /* 0x000000ffff047224 */ /* 0x000fe200078e0a03 */
[-C--:B------:R-:W-:Y:S03]  /*4f10*/  SHF.R.U32.HI R6, RZ, R69.reuse, R6 ;  /* 0x00000045ff067219 */ /* 0x080fe60000011606 */
[----:B------:R-:W-:Y:S01]  /*4f20*/  IMAD R77, R74, R4, R77 ;  /* 0x000000044a4d7224 */ /* 0x000fe200078e024d */
[----:B------:R-:W-:Y:S05]  /*4f30*/  SEL R15, R5, R6, !P2 ;  /* 0x00000006050f7207 */ /* 0x000fea0005000000 */
[----:B------:R-:W-:Y:S02]  /*4f40*/  IMAD.MOV R6, RZ, RZ, -R15 ;  /* 0x000000ffff067224 */ /* 0x000fe400078e0a0f */
[C---:B------:R-:W-:Y:S04]  /*4f50*/  @!P0 IMAD.HI.U32 R2, R3.reuse, R68, RZ ;  /* 0x0000004403028227 */ /* 0x040fe800078e00ff */
[----:B------:R-:W-:Y:S01]  /*4f60*/  IMAD R6, R72, R6, R5 ;  /* 0x0000000648067224 */ /* 0x000fe200078e0205 */
[----:B------:R-:W-:Y:S04]  /*4f70*/  @!P0 SHF.R.U32.HI R2, RZ, R69, R2 ;  /* 0x00000045ff028219 */ /* 0x000fe80000011602 */
[----:B------:R-:W-:Y:S02]  /*4f80*/  @!P0 SEL R0, R3, R2, !P2 ;  /* 0x0000000203008207 */ /* 0x000fe40005000000 */
[----:B------:R-:W-:Y:S02]  /*4f90*/  IADD3 R2, PT, PT, -R5, RZ, RZ ;  /* 0x000000ff05027210 */ /* 0x000fe40007ffe1ff */
[----:B------:R-:W-:Y:S01]  /*4fa0*/  @!P0 IADD3 R8, PT, PT, R15, -R0, RZ ;  /* 0x800000000f088210 */ /* 0x000fe20007ffe0ff */
[----:B------:R-:W-:Y:S02]  /*4fb0*/  @!P0 IMAD R0, R7, R6, R0 ;  /* 0x0000000607008224 */ /* 0x000fe400078e0200 */
[----:B------:R-:W-:Y:S02]  /*4fc0*/  IMAD R75, R70, R2, R75 ;  /* 0x00000002464b7224 */ /* 0x000fe400078e024b */
[----:B------:R-:W-:Y:S02]  /*4fd0*/  @!P0 IMAD R5, R8, R72, R3 ;  /* 0x0000004808058224 */ /* 0x000fe400078e0203 */
[----:B------:R-:W-:Y:S04]  /*4fe0*/  @!P0 IMAD.MOV.U32 R3, RZ, RZ, R0 ;  /* 0x000000ffff038224 */ /* 0x000fe800078e0000 */
[----:B------:R-:W-:Y:S02]  /*4ff0*/  IMAD R77, R3, R74, R77 ;  /* 0x0000004a034d7224 */ /* 0x000fe400078e024d */
[----:B------:R-:W-:Y:S07]  /*5000*/  IMAD R75, R5, R70, R75 ;  /* 0x00000046054b7224 */ /* 0x000fee00078e024b */
.L_x_84:
[----:B-1----:R-:W-:Y:S01]  /*5010*/  @!P1 ISETP.NE.AND P0, PT, R10, 0x1, PT ;  /* 0x000000010a00980c */ /* 0x002fe20003f05270 */
[----:B------:R-:W-:Y:S01]  /*5020*/  @!P1 IMAD.HI.U32 R3, R75, R11, RZ ;  /* 0x0000000b4b039227 */ /* 0x000fe200078e00ff */
[----:B------:R-:W-:Y:S01]  /*5030*/  R2UR UR42, R21 ;  /* 0x00000000152a72ca */ /* 0x000fe200000e0000 */
[----:B------:R-:W-:Y:S01]  /*5040*/  BSSY.RECONVERGENT B6, `(.L_x_85) ;  /* 0x0000031000067945 */ /* 0x000fe20003800200 */
[----:B------:R-:W-:Y:S01]  /*5050*/  R2UR UR41, R20 ;  /* 0x00000000142972ca */ /* 0x000fe200000e0000 */
[----:B------:R-:W-:Y:S01]  /*5060*/  @!P1 IMAD.HI.U32 R0, R77, R12, RZ ;  /* 0x0000000c4d009227 */ /* 0x000fe200078e00ff */
[----:B------:R-:W-:Y:S02]  /*5070*/  @!P1 SHF.R.U32.HI R2, RZ, R14, R3 ;  /* 0x0000000eff029219 */ /* 0x000fe40000011603 */
[----:B------:R-:W-:Y:S01]  /*5080*/  @!P1 ISETP.NE.AND P2, PT, R9, 0x1, PT ;  /* 0x000000010900980c */ /* 0x000fe20003f45270 */
[----:B------:R-:W-:Y:S01]  /*5090*/  VIADD R173, R173, 0x1 ;  /* 0x00000001adad7836 */ /* 0x000fe20000000000 */
[----:B------:R-:W-:Y:S02]  /*50a0*/  @!P1 SEL R2, R75, R2, !P0 ;  /* 0x000000024b029207 */ /* 0x000fe40004000000 */
[----:B------:R-:W-:Y:S02]  /*50b0*/  @!P1 SHF.R.U32.HI R0, RZ, R13, R0 ;  /* 0x0000000dff009219 */ /* 0x000fe40000011600 */
[----:B------:R-:W-:Y:S01]  /*50c0*/  LOP3.LUT P0, RZ, R163, 0x3f0, RZ, 0xc0, !PT ;  /* 0x000003f0a3ff7812 */ /* 0x000fe2000780c0ff */
[----:B------:R-:W-:Y:S01]  /*50d0*/  USHF.L.U32 UR42, UR42, 0x7, URZ ;  /* 0x000000072a2a7899 */ /* 0x000fe200080006ff */
[----:B------:R-:W-:Y:S01]  /*50e0*/  @!P1 SEL R3, R77, R0, !P2 ;  /* 0x000000004d039207 */ /* 0x000fe20005000000 */
[----:B------:R-:W-:Y:S01]  /*50f0*/  USHF.L.U32 UR41, UR41, 0x8, URZ ;  /* 0x0000000829297899 */ /* 0x000fe200080006ff */
[----:B------:R-:W-:Y:S03]  /*5100*/  @P4 SHF.R.U32.HI R164, RZ, 0x10, R17 ;  /* 0x00000010ffa44819 */ /* 0x000fe60000011611 */
[----:B------:R-:W-:Y:S02]  /*5110*/  @!P1 IMAD.IADD R0, R2, 0x1, -R3 ;  /* 0x0000000102009824 */ /* 0x000fe400078e0a03 */
[----:B------:R-:W-:Y:S02]  /*5120*/  @!P1 IMAD.IADD R2, R3, 0x1, -R2 ;  /* 0x0000000103029824 */ /* 0x000fe400078e0a02 */
[----:B------:R-:W-:Y:S02]  /*5130*/  @!P1 IMAD R77, R0, R9, R77 ;  /* 0x00000009004d9224 */ /* 0x000fe400078e024d */
[----:B------:R-:W-:Y:S01]  /*5140*/  @!P1 IMAD R75, R2, R10, R75 ;  /* 0x0000000a024b9224 */ /* 0x000fe200078e024b */
[----:B------:R-:W-:Y:S06]  /*5150*/  @!P0 BRA `(.L_x_86) ;  /* 0x00000000007c8947 */ /* 0x000fec0003800000 */
[----:B------:R-:W1:Y:S01]  /*5160*/  LDCU.64 UR8, c[0x4][0x80] ;  /* 0x01001000ff0877ac */ /* 0x000e620008000a00 */
[----:B------:R-:W-:Y:S01]  /*5170*/  MOV R2, 0x0 ;  /* 0x0000000000027802 */ /* 0x000fe20000000f00 */
[----:B------:R-:W-:Y:S02]  /*5180*/  HFMA2 R12, -RZ, RZ, 0, 5.9604644775390625e-08 ;  /* 0x00000001ff0c7431 */ /* 0x000fe400000001ff */
[----:B------:R-:W-:Y:S01]  /*5190*/  IMAD.MOV.U32 R8, RZ, RZ, 0x70 ;  /* 0x00000070ff087424 */ /* 0x000fe200078e00ff */
[----:B------:R2:W3:Y:S01]  /*51a0*/  LDC.64 R14, c[0x4][R2] ;  /* 0x01000000020e7b82 */ /* 0x0004e20000000a00 */
[----:B------:R-:W4:Y:S01]  /*51b0*/  LDCU.64 UR6, c[0x4][0x88] ;  /* 0x01001100ff0677ac */ /* 0x000f220008000a00 */
[----:B------:R-:W-:Y:S01]  /*51c0*/  IMAD.MOV.U32 R13, RZ, RZ, RZ ;  /* 0x000000ffff0d7224 */ /* 0x000fe200078e00ff */
[----:B------:R-:W2:Y:S01]  /*51d0*/  LDCU.64 UR4, c[0x4][0x8] ;  /* 0x01000100ff0477ac */ /* 0x000ea20008000a00 */
[----:B-1----:R-:W-:Y:S01]  /*51e0*/  MOV R5, UR9 ;  /* 0x0000000900057c02 */ /* 0x002fe20008000f00 */
[----:B------:R-:W-:Y:S01]  /*51f0*/  IMAD.U32 R4, RZ, RZ, UR8 ;  /* 0x00000008ff047e24 */ /* 0x000fe2000f8e00ff */
[----:B----4-:R-:W-:Y:S01]  /*5200*/  MOV R7, UR7 ;  /* 0x0000000700077c02 */ /* 0x010fe20008000f00 */
[----:B------:R-:W-:Y:S01]  /*5210*/  IMAD.U32 R6, RZ, RZ, UR6 ;  /* 0x00000006ff067e24 */ /* 0x000fe2000f8e00ff */
[----:B--2---:R-:W-:Y:S01]  /*5220*/  MOV R11, UR5 ;  /* 0x00000005000b7c02 */ /* 0x004fe20008000f00 */
[----:B------:R-:W-:Y:S02]  /*5230*/  IMAD.U32 R10, RZ, RZ, UR4 ;  /* 0x00000004ff0a7e24 */ /* 0x000fe4000f8e00ff */
[----:B------:R-:W-:Y:S07]  /*5240*/  LEPC R20, `(.L_x_87) ;  /* 0x000000001014794e */ /* 0x000fee0000000000 */
[----:B---3-5:R-:W-:Y:S05]  /*5250*/  CALL.ABS.NOINC R14 ;  /* 0x000000000e007343 */ /* 0x028fea0003c00000 */
.L_x_87:
[----:B------:R-:W1:Y:S01]  /*5260*/  LDCU.64 UR8, c[0x4][0x80] ;  /* 0x01001000ff0877ac */ /* 0x000e620008000a00 */
[----:B------:R-:W2:Y:S01]  /*5270*/  LDC.64 R2, c[0x4][R2] ;  /* 0x0100000002027b82 */ /* 0x000ea20000000a00 */
[----:B------:R-:W-:Y:S02]  /*5280*/  HFMA2 R12, -RZ, RZ, 0, 5.9604644775390625e-08 ;  /* 0x00000001ff0c7431 */ /* 0x000fe400000001ff */
[----:B------:R-:W-:Y:S02]  /*5290*/  IMAD.MOV.U32 R8, RZ, RZ, 0x70 ;  /* 0x00000070ff087424 */ /* 0x000fe400078e00ff */
[----:B------:R-:W-:Y:S01]  /*52a0*/  IMAD.MOV.U32 R13, RZ, RZ, RZ ;  /* 0x000000ffff0d7224 */ /* 0x000fe200078e00ff */
[----:B------:R-:W3:Y:S01]  /*52b0*/  LDCU.64 UR6, c[0x4][0x88] ;  /* 0x01001100ff0677ac */ /* 0x000ee20008000a00 */
[----:B------:R-:W4:Y:S01]  /*52c0*/  LDCU.64 UR4, c[0x4][0x8] ;  /* 0x01000100ff0477ac */ /* 0x000f220008000a00 */
[----:B-1----:R-:W-:Y:S02]  /*52d0*/  MOV R4, UR8 ;  /* 0x0000000800047c02 */ /* 0x002fe40008000f00 */
[----:B------:R-:W-:Y:S02]  /*52e0*/  MOV R5, UR9 ;  /* 0x0000000900057c02 */ /* 0x000fe40008000f00 */
[----:B---3--:R-:W-:Y:S01]  /*52f0*/  MOV R7, UR7 ;  /* 0x0000000700077c02 */ /* 0x008fe20008000f00 */
[----:B------:R-:W-:Y:S01]  /*5300*/  IMAD.U32 R6, RZ, RZ, UR6 ;  /* 0x00000006ff067e24 */ /* 0x000fe2000f8e00ff */
[----:B----4-:R-:W-:Y:S01]  /*5310*/  MOV R11, UR5 ;  /* 0x00000005000b7c02 */ /* 0x010fe20008000f00 */
[----:B------:R-:W-:Y:S02]  /*5320*/  IMAD.U32 R10, RZ, RZ, UR4 ;  /* 0x00000004ff0a7e24 */ /* 0x000fe4000f8e00ff */
[----:B------:R-:W-:Y:S07]  /*5330*/  LEPC R20, `(.L_x_86) ;  /* 0x000000001014794e */ /* 0x000fee0000000000 */
[----:B--2---:R-:W-:Y:S05]  /*5340*/  CALL.ABS.NOINC R2 ;  /* 0x0000000002007343 */ /* 0x004fea0003c00000 */
.L_x_86:
[----:B------:R-:W-:Y:S05]  /*5350*/  BSYNC.RECONVERGENT B6 ;  /* 0x0000000000067941 */ /* 0x000fea0003800200 */
.L_x_85:
[----:B------:R-:W-:Y:S01]  /*5360*/  ISETP.NE.U32.AND P4, PT, R150, RZ, PT ;  /* 0x000000ff9600720c */ /* 0x000fe20003f85070 */
[----:B------:R-:W-:Y:S01]  /*5370*/  UISETP.NE.AND UP2, UPT, UR50, URZ, UPT ;  /* 0x000000ff3200728c */ /* 0x000fe2000bf45270 */
[----:B------:R-:W-:Y:S01]  /*5380*/  ISETP.NE.U32.AND P2, PT, RZ, UR38, PT ;  /* 0x00000026ff007c0c */ /* 0x000fe2000bf45070 */
[----:B------:R-:W-:Y:S01]  /*5390*/  UISETP.NE.U32.AND UP1, UPT, UR44, URZ, UPT ;  /* 0x000000ff2c00728c */ /* 0x000fe2000bf25070 */
[----:B------:R-:W-:Y:S01]  /*53a0*/  ISETP.NE.AND.EX P4, PT, R151, RZ, PT, P4 ;  /* 0x000000ff9700720c */ /* 0x000fe20003f85340 */
[----:B------:R-:W-:Y:S01]  /*53b0*/  UPLOP3.LUT UP0, UPT, UPT, UPT, UPT, 0x40, 0x4 ;  /* 0x000000000004789c */ /* 0x000fe20003f0e870 */
[----:B------:R-:W-:Y:S01]  /*53c0*/  ISETP.NE.AND.EX P2, PT, RZ, UR39, PT, P2 ;  /* 0x00000027ff007c0c */ /* 0x000fe2000bf45320 */
[----:B------:R-:W-:Y:S01]  /*53d0*/  UISETP.NE.AND.EX UP1, UPT, UR45, URZ, UPT, UP1 ;  /* 0x000000ff2d00728c */ /* 0x000fe2000bf25310 */
[----:B------:R-:W-:Y:S04]  /*53e0*/  PLOP3.LUT P1, PT, PT, PT, UP2, 0x80, 0x8 ;  /* 0x000000000008781c */ /* 0x000fe80003f2f028 */
[----:B------:R-:W-:Y:S06]  /*53f0*/  @UP2 UPLOP3.LUT UP0, UPT, UPT, UPT, UP1, 0x80, 0x8 ;  /* 0x000000000008289c */ /* 0x000fec0003f0f010 */
[----:B------:R-:W-:Y:S01]  /*5400*/  PLOP3.LUT P0, PT, PT, PT, UP0, 0x80, 0x8 ;  /* 0x000000000008781c */ /* 0x000fe20003f0f008 */
[----:B------:R-:W-:Y:S01]  /*5410*/  @!UPT UIADD3 URZ, UPT, UPT, URZ, URZ, URZ ;  /* 0x000000fffffff290 */ /* 0x000fe2000fffe0ff */
[----:B------:R-:W-:Y:S11]  /*5420*/  BRA.U !UP1, `(.L_x_88) ;  /* 0x0000000109387547 */ /* 0x000ff6000b800000 */
[----:B------:R-:W-:Y:S01]  /*5430*/  UISETP.NE.U32.AND UP0, UPT, UR38, URZ, UPT ;  /* 0x000000ff2600728c */ /* 0x000fe2000bf05070 */
[----:B------:R-:W-:Y:S02]  /*5440*/  HFMA2 R0, -RZ, RZ, 0, 5.9604644775390625e-08 ;  /* 0x00000001ff007431 */ /* 0x000fe400000001ff */
[----:B------:R-:W-:Y:S01]  /*5450*/  IMAD.MOV.U32 R155, RZ, RZ, 0x1 ;  /* 0x00000001ff9b7424 */ /* 0x000fe200078e00ff */
[----:B------:R-:W-:Y:S06]  /*5460*/  UISETP.NE.AND.EX UP0, UPT, UR39, URZ, UPT, UP0 ;  /* 0x000000ff2700728c */ /* 0x000fec000bf05300 */
[----:B------:R-:W-:Y:S05]  /*5470*/  PLOP3.LUT P3, PT, PT, PT, UP0, 0x80, 0x8 ;  /* 0x000000000008781c */ /* 0x000fea0003f6f008 */
[----:B------:R-:W1:Y:S01]  /*5480*/  @UP0 LDCU.64 UR6, c[0x0][0x888] ;  /* 0x00011100ff0607ac */ /* 0x000e620008000a00 */
[----:B------:R-:W-:Y:S07]  /*5490*/  @UP0 UIMAD UR4, UR36, UR44, URZ ;  /* 0x0000002c240402a4 */ /* 0x000fee000f8e02ff */
[----:B------:R-:W-:Y:S01]  /*54a0*/  @!P3 PRMT R155, R0, 0x7610, R155 ;  /* 0x00007610009bb816 */ /* 0x000fe2000000009b */
[----:B-1----:R-:W-:Y:S03]  /*54b0*/  @UP0 UIMAD.WIDE UR6, UR4, 0x4, UR6 ;  /* 0x00000004040608a5 */ /* 0x002fe6000f8e0206 */
[----:B------:R-:W1:Y:S03]  /*54c0*/  @!UP0 LDCU UR4, c[0x0][0x880] ;  /* 0x00011000ff0487ac */ /* 0x000e660008000800 */
[----:B------:R-:W-:Y:S01]  /*54d0*/  IMAD.U32 R2, RZ, RZ, UR6 ;  /* 0x00000006ff027e24 */ /* 0x000fe2000f8e00ff */
[----:B------:R-:W-:Y:S05]  /*54e0*/  MOV R3, UR7 ;  /* 0x0000000700037c02 */ /* 0x000fea0008000f00 */
[----:B-----5:R2:W5:Y:S02]  /*54f0*/  @P3 LDG.E R81, desc[UR46][R2.64] ;  /* 0x0000002e02513981 */ /* 0x020564000c1e1900 */
[----:B-12---:R-:W-:Y:S02]  /*5500*/  @!P3 IMAD.U32 R81, RZ, RZ, UR4 ;  /* 0x00000004ff51be24 */ /* 0x006fe4000f8e00ff */
.L_x_88:
[----:B------:R-:W-:Y:S05]  /*5510*/  @!P4 BRA `(.L_x_89) ;  /* 0x000000000020c947 */ /* 0x000fea0003800000 */
[----:B------:R-:W-:Y:S04]  /*5520*/  ISETP.NE.U32.AND P3, PT, R148, RZ, PT ;  /* 0x000000ff9400720c */ /* 0x000fe80003f65070 */
[----:B------:R-:W-:Y:S11]  /*5530*/  ISETP.NE.AND.EX P3, PT, R149, RZ, PT, P3 ;  /* 0x000000ff9500720c */ /* 0x000ff60003f65330 */
[----:B------:R-:W-:Y:S02]  /*5540*/  @!UPT UIADD3 URZ, UPT, UPT, URZ, URZ, URZ ;  /* 0x000000fffffff290 */ /* 0x000fe4000fffe0ff */
[----:B------:R-:W1:Y:S01]  /*5550*/  @P3 LDC.64 R2, c[0x0][0x8a8] ;  /* 0x00022a00ff023b82 */ /* 0x000e620000000a00 */
[----:B------:R-:W-:Y:S04]  /*5560*/  @P3 IMAD R0, R150, UR36, RZ ;  /* 0x0000002496003c24 */ /* 0x000fe8000f8e02ff */
[----:B-1----:R-:W-:Y:S05]  /*5570*/  @P3 IMAD.WIDE R2, R0, 0x4, R2 ;  /* 0x0000000400023825 */ /* 0x002fea00078e0202 */
[----:B-----5:R1:W5:Y:S02]  /*5580*/  @P3 LDG.E R78, desc[UR46][R2.64] ;  /* 0x0000002e024e3981 */ /* 0x020364000c1e1900 */
[----:B-1----:R-:W2:Y:S02]  /*5590*/  @!P3 LDC R78, c[0x0][0x8a0] ;  /* 0x00022800ff4ebb82 */ /* 0x002ea40000000800 */
.L_x_89:
[----:B-----5:R-:W-:Y:S01]  /*55a0*/  FSETP.NEU.AND P3, PT, R81, RZ, PT ;  /* 0x000000ff5100720b */ /* 0x020fe20003f6d000 */
[----:B------:R-:W-:Y:S01]  /*55b0*/  IMAD.SHL.U32 R178, R160, 0x2, RZ ;  /* 0x00000002a0b27824 */ /* 0x000fe200078e00ff */
[----:B------:R-:W-:Y:S01]  /*55c0*/  SEL R3, RZ, 0xffffffff, P2 ;  /* 0xffffffffff037807 */ /* 0x000fe20001000000 */
[----:B------:R-:W-:Y:S01]  /*55d0*/  IMAD.SHL.U32 R100, R168, 0x10, RZ ;  /* 0x00000010a8647824 */ /* 0x000fe200078e00ff */
[----:B------:R-:W-:Y:S01]  /*55e0*/  @P1 LOP3.LUT P2, RZ, R155, 0xff, RZ, 0xc0, !PT ;  /* 0x000000ff9bff1812 */ /* 0x000fe2000784c0ff */
[----:B------:R-:W-:Y:S01]  /*55f0*/  VIADD R179, R178, UR48 ;  /* 0x00000030b2b37c36 */ /* 0x000fe20008000000 */
[----:B------:R-:W-:Y:S01]  /*5600*/  @P1 SEL R2, RZ, 0xffffffff, P3 ;  /* 0xffffffffff021807 */ /* 0x000fe20001800000 */
[----:B------:R-:W-:Y:S01]  /*5610*/  IMAD.SHL.U32 R102, R169, 0x10, RZ ;  /* 0x00000010a9667824 */ /* 0x000fe200078e00ff */
[----:B------:R-:W-:Y:S01]  /*5620*/  LOP3.LUT R167, R167, 0x1, RZ, 0x3c, !PT ;  /* 0x00000001a7a77812 */ /* 0x000fe200078e3cff */
[----:B------:R-:W-:Y:S01]  /*5630*/  IMAD.IADD R175, R179, 0x1, R100 ;  /* 0x00000001b3af7824 */ /* 0x000fe200078e0264 */
[----:B------:R-:W-:Y:S01]  /*5640*/  @P0 SEL R2, R3, R2, !P2 ;  /* 0x0000000203020207 */ /* 0x000fe20005000000 */
[----:B------:R-:W-:Y:S01]  /*5650*/  BSSY B1, `(.L_x_90) ;  /* 0x000004f000017945 */ /* 0x000fe20003800000 */
[----:B------:R-:W-:Y:S01]  /*5660*/  LEA R87, R76, UR48, 0x3 ;  /* 0x000000304c577c11 */ /* 0x000fe2000f8e18ff */
[----:B------:R-:W-:Y:S01]  /*5670*/  IMAD.MOV.U32 R103, RZ, RZ, 0x1 ;  /* 0x00000001ff677424 */ /* 0x000fe200078e00ff */
[----:B------:R-:W-:Y:S01]  /*5680*/  @P1 LOP3.LUT R2, R2, 0x1, RZ, 0xc0, !PT ;  /* 0x0000000102021812 */ /* 0x000fe200078ec0ff */
[----:B------:R-:W-:Y:S01]  /*5690*/  IMAD R80, R76, 0x100, R79 ;  /* 0x000001004c507824 */ /* 0x000fe200078e024f */
[----:B------:R-:W-:Y:S01]  /*56a0*/  SHF.L.U32 R0, R166, 0x1f, RZ ;  /* 0x0000001fa6007819 */ /* 0x000fe200000006ff */
[----:B------:R-:W-:Y:S01]  /*56b0*/  IMAD.MOV.U32 R101, RZ, RZ, RZ ;  /* 0x000000ffff657224 */ /* 0x000fe200078e00ff */
[----:B------:R-:W-:Y:S02]  /*56c0*/  ISETP.NE.U32.OR P5, PT, R2, 0x1, !P1 ;  /* 0x000000010200780c */ /* 0x000fe40004fa5470 */
[----:B------:R-:W-:Y:S02]  /*56d0*/  CS2R R146, SRZ ;  /* 0x0000000000927805 */ /* 0x000fe4000001ff00 */
[----:B------:R-:W-:Y:S02]  /*56e0*/  PLOP3.LUT P2, PT, PT, PT, UP1, 0x80, 0x8 ;  /* 0x000000000008781c */ /* 0x000fe40003f4f018 */
[----:B------:R-:W-:Y:S02]  /*56f0*/  CS2R R144, SRZ ;  /* 0x0000000000907805 */ /* 0x000fe4000001ff00 */
[----:B------:R-:W-:Y:S02]  /*5700*/  SEL R2, RZ, 0xffffffff, P3 ;  /* 0xffffffffff027807 */ /* 0x000fe40001800000 */
[----:B------:R-:W-:Y:S02]  /*5710*/  CS2R R138, SRZ ;  /* 0x00000000008a7805 */ /* 0x000fe4000001ff00 */
[----:B------:R-:W-:Y:S02]  /*5720*/  LOP3.LUT P3, R172, R155, 0xff, RZ, 0xc0, !PT ;  /* 0x000000ff9bac7812 */ /* 0x000fe4000786c0ff */
[----:B------:R-:W-:Y:S02]  /*5730*/  CS2R R136, SRZ ;  /* 0x0000000000887805 */ /* 0x000fe4000001ff00 */
[----:B------:R-:W-:Y:S02]  /*5740*/  P2R R176, PR, RZ, 0x20 ;  /* 0x00000020ffb07803 */ /* 0x000fe40000000000 */
[----:B------:R-:W-:Y:S02]  /*5750*/  CS2R R130, SRZ ;  /* 0x0000000000827805 */ /* 0x000fe4000001ff00 */
[----:B------:R-:W-:Y:S02]  /*5760*/  CS2R R128, SRZ ;  /* 0x0000000000807805 */ /* 0x000fe4000001ff00 */
[----:B------:R-:W-:Y:S02]  /*5770*/  CS2R R122, SRZ ;  /* 0x00000000007a7805 */ /* 0x000fe4000001ff00 */
[----:B------:R-:W-:Y:S02]  /*5780*/  CS2R R120, SRZ ;  /* 0x0000000000787805 */ /* 0x000fe4000001ff00 */
[----:B------:R-:W-:Y:S02]  /*5790*/  @P5 SHF.L.U32 R4, R167, 0x1f, RZ ;  /* 0x0000001fa7045819 */ /* 0x000fe400000006ff */
[----:B------:R-:W-:Y:S02]  /*57a0*/  CS2R R114, SRZ ;  /* 0x0000000000727805 */ /* 0x000fe4000001ff00 */
[----:B------:R-:W-:Y:S02]  /*57b0*/  @P2 SEL R2, R3, R2, !P3 ;  /* 0x0000000203022207 */ /* 0x000fe40005800000 */
[----:B------:R-:W-:Y:S01]  /*57c0*/  CS2R R112, SRZ ;  /* 0x0000000000707805 */ /* 0x000fe2000001ff00 */
[----:B------:R-:W1:Y:S01]  /*57d0*/  @P5 SYNCS.PHASECHK.TRANS64.TRYWAIT P1, [UR48+0x60], R4 ;  /* 0x00006004ff0055a7 */ /* 0x000e620008021130 */
[----:B------:R-:W-:Y:S02]  /*57e0*/  CS2R R106, SRZ ;  /* 0x00000000006a7805 */ /* 0x000fe4000001ff00 */
[----:B------:R-:W-:Y:S02]  /*57f0*/  LOP3.LUT R2, R2, 0x1, RZ, 0xc0, !PT ;  /* 0x0000000102027812 */ /* 0x000fe400078ec0ff */
[----:B------:R-:W-:Y:S02]  /*5800*/  CS2R R104, SRZ ;  /* 0x0000000000687805 */ /* 0x000fe4000001ff00 */
[----:B------:R-:W-:Y:S02]  /*5810*/  CS2R R98, SRZ ;  /* 0x0000000000627805 */ /* 0x000fe4000001ff00 */
[----:B------:R-:W-:Y:S02]  /*5820*/  CS2R R96, SRZ ;  /* 0x0000000000607805 */ /* 0x000fe4000001ff00 */
[----:B------:R-:W-:Y:S02]  /*5830*/  ISETP.NE.U32.AND P4, PT, R2, 0x1, PT ;  /* 0x000000010200780c */ /* 0x000fe40003f85070 */
[----:B------:R-:W-:Y:S02]  /*5840*/  CS2R R90, SRZ ;  /* 0x00000000005a7805 */ /* 0x000fe4000001ff00 */
[----:B------:R-:W-:Y:S01]  /*5850*/  CS2R R88, SRZ ;  /* 0x0000000000587805 */ /* 0x000fe2000001ff00 */
[----:B------:R-:W-:Y:S01]  /*5860*/  IMAD.IADD R177, R179, 0x1, R102 ;  /* 0x00000001b3b17824 */ /* 0x000fe200078e0266 */
[----:B------:R-:W-:Y:S01]  /*5870*/  P2R R108, PR, RZ, 0x10 ;  /* 0x00000010ff6c7803 */ /* 0x000fe20000000000 */
[----:B------:R-:W-:Y:S01]  /*5880*/  IMAD.IADD R174, R102, 0x1, R175 ;  /* 0x0000000166ae7824 */ /* 0x000fe200078e02af */
[----:B------:R3:W4:Y:S01]  /*5890*/  SYNCS.PHASECHK.TRANS64.TRYWAIT P0, [R87+URZ+0xd0], R0 ;  /* 0x0000d000570075a7 */ /* 0x00072200080011ff */
[----:B-1----:R-:W-:Y:S01]  /*58a0*/  @P5 SEL R103, RZ, 0x1, !P1 ;  /* 0x00000001ff675807 */ /* 0x002fe20004800000 */
[----:B---3--:R-:W-:Y:S06]  /*58b0*/  @!P5 BRA `(.L_x_91) ;  /* 0x0000000000a0d947 */ /* 0x008fec0003800000 */
[----:B------:R-:W-:Y:S01]  /*58c0*/  @P4 IMAD.MOV.U32 R2, RZ, RZ, -0x10 ;  /* 0xfffffff0ff024424 */ /* 0x000fe200078e00ff */
[----:B------:R-:W-:Y:S01]  /*58d0*/  ISETP.NE.AND P1, PT, R103, RZ, PT ;  /* 0x000000ff6700720c */ /* 0x000fe20003f25270 */
[----:B------:R-:W-:Y:S01]  /*58e0*/  BSSY B0, `(.L_x_92) ;  /* 0x0000010000007945 */ /* 0x000fe20003800000 */
[----:B------:R-:W-:Y:S02]  /*58f0*/  ISETP.NE.U32.AND P5, PT, R161, 0x1, PT ;  /* 0x00000001a100780c */ /* 0x000fe40003fa5070 */
[----:B------:R-:W-:Y:S02]  /*5900*/  CS2R R98, SRZ ;  /* 0x0000000000627805 */ /* 0x000fe4000001ff00 */
[----:B------:R-:W-:Y:S02]  /*5910*/  CS2R R96, SRZ ;  /* 0x0000000000607805 */ /* 0x000fe4000001ff00 */
[----:B------:R-:W-:Y:S02]  /*5920*/  CS2R R114, SRZ ;  /* 0x0000000000727805 */ /* 0x000fe4000001ff00 */
[----:B------:R-:W-:Y:S02]  /*5930*/  @P4 SEL R2, R2, 0x10, !P5 ;  /* 0x0000001002024807 */ /* 0x000fe40006800000 */
[----:B------:R-:W-:Y:S02]  /*5940*/  CS2R R112, SRZ ;  /* 0x0000000000707805 */ /* 0x000fe4000001ff00 */
[----:B------:R-:W-:Y:S02]  /*5950*/  CS2R R130, SRZ ;  /* 0x0000000000827805 */ /* 0x000fe4000001ff00 */
[----:B------:R-:W-:Y:S01]  /*5960*/  CS2R R128, SRZ ;  /* 0x0000000000807805 */ /* 0x000fe2000001ff00 */
[----:B------:R-:W-:Y:S02]  /*5970*/  @P4 IMAD.IADD R7, R179, 0x1, R2 ;  /* 0x00000001b3074824 */ /* 0x000fe400078e0202 */
[C---:B------:R-:W-:Y:S02]  /*5980*/  @P4 IMAD.IADD R6, R2.reuse, 0x1, R177 ;  /* 0x0000000102064824 */ /* 0x040fe400078e02b1 */
[----:B------:R-:W-:Y:S01]  /*5990*/  @P4 IMAD.IADD R5, R2, 0x1, R175 ;  /* 0x0000000102054824 */ /* 0x000fe200078e02af */
[----:B------:R-:W-:Y:S06]  /*59a0*/  @P1 BRA `(.L_x_93) ;  /* 0x00000000000c1947 */ /* 0x000fec0003800000 */
[----:B------:R-:W-:Y:S04]  /*59b0*/  SHF.L.U32 R4, R167, 0x1f, RZ ;  /* 0x0000001fa7047819 */ /* 0x000fe800000006ff */
[----:B------:R-:W1:Y:S02]  /*59c0*/  SYNCS.PHASECHK.TRANS64.TRYWAIT P1, [UR48+0x60], R4 ;  /* 0x00006004ff0075a7 */ /* 0x000e640008021130 */
[----:B-1----:R-:W-:Y:S05]  /*59d0*/  @!P1 BRA `(.L_x_94) ;  /* 0x0000005c00609947 */ /* 0x002fea0003800000 */
.L_x_93:
[----:B------:R-:W-:Y:S05]  /*59e0*/  BSYNC B0 ;  /* 0x0000000000007941 */ /* 0x000fea0003800000 */
.L_x_92:
[----:B------:R-:W-:Y:S01]  /*59f0*/  ISETP.NE.AND P1, PT, R108, RZ, PT ;  /* 0x000000ff6c00720c */ /* 0x000fe20003f25270 */
[----:B------:R-:W-:Y:S01]  /*5a00*/  IMAD.MOV.U32 R147, RZ, RZ, RZ ;  /* 0x000000ffff937224 */ /* 0x000fe200078e00ff */
[----:B------:R-:W-:Y:S02]  /*5a10*/  CS2R R144, SRZ ;  /* 0x0000000000907805 */ /* 0x000fe4000001ff00 */
[----:B------:R-:W-:Y:S02]  /*5a20*/  CS2R R90, SRZ ;  /* 0x00000000005a7805 */ /* 0x000fe4000001ff00 */
[----:B------:R-:W-:Y:S02]  /*5a30*/  CS2R R88, SRZ ;  /* 0x0000000000587805 */ /* 0x000fe4000001ff00 */
[----:B------:R-:W-:Y:S02]  /*5a40*/  CS2R R106, SRZ ;  /* 0x00000000006a7805 */ /* 0x000fe4000001ff00 */
[----:B------:R-:W-:Y:S02]  /*5a50*/  CS2R R104, SRZ ;  /* 0x0000000000687805 */ /* 0x000fe4000001ff00 */
[----:B------:R-:W-:Y:S02]  /*5a60*/  CS2R R122, SRZ ;  /* 0x00000000007a7805 */ /* 0x000fe4000001ff00 */
[----:B------:R-:W-:Y:S02]  /*5a70*/  CS2R R120, SRZ ;  /* 0x0000000000787805 */ /* 0x000fe4000001ff00 */
[----:B------:R-:W-:Y:S02]  /*5a80*/  CS2R R138, SRZ ;  /* 0x00000000008a7805 */ /* 0x000fe4000001ff00 */
[----:B------:R-:W-:Y:S01]  /*5a90*/  CS2R R136, SRZ ;  /* 0x0000000000887805 */ /* 0x000fe2000001ff00 */
[----:B------:R-:W-:Y:S01]  /*5aa0*/  IMAD.MOV.U32 R101, RZ, RZ, 0x1 ;  /* 0x00000001ff657424 */ /* 0x000fe200078e00ff */
[----:B------:R3:W1:Y:S01]  /*5ab0*/  @P1 LDS.128 R96, [R7+0x400] ;  /* 0x0004000007601984 */ /* 0x0006620000000c00 */
[----:B------:R-:W-:Y:S03]  /*5ac0*/  @P1 IMAD.IADD R2, R2, 0x1, R174 ;  /* 0x0000000102021824 */ /* 0x000fe600078e02ae */
[----:B------:R3:W1:Y:S04]  /*5ad0*/  @P1 LDS.128 R112, [R6+0x400] ;  /* 0x0004000006701984 */ /* 0x0006680000000c00 */
[----:B------:R3:W1:Y:S04]  /*5ae0*/  @P1 LDS.128 R128, [R5+0x400] ;  /* 0x0004000005801984 */ /* 0x0006680000000c00 */
[----:B------:R3:W1:Y:S04]  /*5af0*/  @P1 LDS.128 R144, [R2+0x400] ;  /* 0x0004000002901984 */ /* 0x0006680000000c00 */
[----:B------:R3:W1:Y:S04]  /*5b00*/  @P1 LDS.128 R88, [R178+UR48+0x400] ;  /* 0x00040030b2581984 */ /* 0x0006680008000c00 */
[----:B------:R3:W1:Y:S04]  /*5b10*/  @P1 LDS.128 R104, [R177+0x400] ;  /* 0x00040000b1681984 */ /* 0x0006680000000c00 */
[----:B------:R3:W1:Y:S04]  /*5b20*/  @P1 LDS.128 R120, [R175+0x400] ;  /* 0x00040000af781984 */ /* 0x0006680000000c00 */
[----:B------:R3:W1:Y:S02]  /*5b30*/  @P1 LDS.128 R136, [R174+0x400] ;  /* 0x00040000ae881984 */ /* 0x0006640000000c00 */
.L_x_91:
[----:B------:R-:W-:Y:S05]  /*5b40*/  BSYNC B1 ;  /* 0x0000000000017941 */ /* 0x000fea0003800000 */
.L_x_90:
[----:B-1----:R-:W-:Y:S04]  /*5b50*/  SHF.R.U32.HI R3, RZ, 0x15, R80 ;  /* 0x00000015ff037819 */ /* 0x002fe80000011650 */
[----:B------:R-:W-:Y:S01]  /*5b60*/  LOP3.LUT P1, RZ, R3, 0x3, R162, 0x48, !PT ;  /* 0x0000000303ff7812 */ /* 0x000fe200078248a2 */
[----:B------:R-:W-:Y:S01]  /*5b70*/  @!UPT UIADD3 URZ, UPT, UPT, URZ, URZ, URZ ;  /* 0x000000fffffff290 */ /* 0x000fe2000fffe0ff */
[----:B----4-:R-:W-:Y:S11]  /*5b80*/  @P0 BRA `(.L_x_95) ;  /* 0x0000000000080947 */ /* 0x010ff60003800000 */
[----:B------:R-:W1:Y:S02]  /*5b90*/  SYNCS.PHASECHK.TRANS64.TRYWAIT P0, [R87+URZ+0xd0], R0 ;  /* 0x0000d000570075a7 */ /* 0x000e6400080011ff */
[----:B-1----:R-:W-:Y:S05]  /*5ba0*/  @!P0 BRA `(.L_x_96) ;  /* 0x0000005c00048947 */ /* 0x002fea0003800000 */
.L_x_95:
[----:B------:R-:W-:Y:S05]  /*5bb0*/  @!P1 BRA `(.L_x_97) ;  /* 0x0000000000409947 */ /* 0x000fea0003800000 */
[----:B------:R-:W4:Y:S01]  /*5bc0*/  LDCU.64 UR8, c[0x4][0x70] ;  /* 0x01000e00ff0877ac */ /* 0x000f220008000a00 */
[----:B------:R-:W-:Y:S01]  /*5bd0*/  MOV R3, 0x0 ;  /* 0x0000000000037802 */ /* 0x000fe20000000f00 */
[----:B------:R-:W-:Y:S02]  /*5be0*/  HFMA2 R12, -RZ, RZ, 0, 5.9604644775390625e-08 ;  /* 0x00000001ff0c7431 */ /* 0x000fe400000001ff */
[----:B------:R-:W-:Y:S02]  /*5bf0*/  IMAD.MOV.U32 R8, RZ, RZ, 0x192 ;  /* 0x00000192ff087424 */ /* 0x000fe400078e00ff */
[----:B------:R-:W-:Y:S01]  /*5c00*/  IMAD.MOV.U32 R13, RZ, RZ, RZ ;  /* 0x000000ffff0d7224 */ /* 0x000fe200078e00ff */
[----:B------:R-:W5:Y:S01]  /*5c10*/  LDCU.64 UR6, c[0x4][0x78] ;  /* 0x01000f00ff0677ac */ /* 0x000f620008000a00 */
[----:B---3--:R-:W3:Y:S01]  /*5c20*/  LDC.64 R2, c[0x4][R3] ;  /* 0x0100000003027b82 */ /* 0x008ee20000000a00 */
[----:B------:R-:W1:Y:S01]  /*5c30*/  LDCU.64 UR4, c[0x4][0x10] ;  /* 0x01000200ff0477ac */ /* 0x000e620008000a00 */
[----:B----4-:R-:W-:Y:S01]  /*5c40*/  MOV R5, UR9 ;  /* 0x0000000900057c02 */ /* 0x010fe20008000f00 */
[----:B------:R-:W-:Y:S01]  /*5c50*/  IMAD.U32 R4, RZ, RZ, UR8 ;  /* 0x00000008ff047e24 */ /* 0x000fe2000f8e00ff */
[----:B-----5:R-:W-:Y:S01]  /*5c60*/  MOV R7, UR7 ;  /* 0x0000000700077c02 */ /* 0x020fe20008000f00 */
[----:B------:R-:W-:Y:S01]  /*5c70*/  IMAD.U32 R6, RZ, RZ, UR6 ;  /* 0x00000006ff067e24 */ /* 0x000fe2000f8e00ff */
[----:B-1----:R-:W-:Y:S01]  /*5c80*/  MOV R11, UR5 ;  /* 0x00000005000b7c02 */ /* 0x002fe20008000f00 */
[----:B------:R-:W-:Y:S02]  /*5c90*/  IMAD.U32 R10, RZ, RZ, UR4 ;  /* 0x00000004ff0a7e24 */ /* 0x000fe4000f8e00ff */
[----:B------:R-:W-:Y:S07]  /*5ca0*/  LEPC R20, `(.L_x_97) ;  /* 0x000000001014794e */ /* 0x000fee0000000000 */
[----:B--23--:R-:W-:Y:S05]  /*5cb0*/  CALL.ABS.NOINC R2 ;  /* 0x0000000002007343 */ /* 0x00cfea0003c00000 */
.L_x_97:
[----:B------:R-:W-:Y:S05]  /*5cc0*/  WARPSYNC.ALL ;  /* 0x0000000000007948 */ /* 0x000fea0003800000 */
[----:B------:R-:W-:Y:S01]  /*5cd0*/  R2UR UR4, R80 ;  /* 0x00000000500472ca */ /* 0x000fe200000e0000 */
[--C-:B------:R-:W-:Y:S01]  /*5ce0*/  HADD2.F32 R82, -RZ, R88.reuse.H0_H0 ;  /* 0x20000058ff527230 */ /* 0x100fe20000004100 */
[----:B------:R-:W-:Y:S01]  /*5cf0*/  MOV R110, 0xfffffff0 ;  /* 0xfffffff0006e7802 */ /* 0x000fe20000000f00 */
[----:B------:R-:W-:Y:S01]  /*5d00*/  HADD2.F32 R83, -RZ, R88.H1_H1 ;  /* 0x30000058ff537230 */ /* 0x000fe20000004100 */
[----:B------:R-:W-:Y:S01]  /*5d10*/  ISETP.NE.U32.AND P6, PT, R161, 0x1, PT ;  /* 0x00000001a100780c */ /* 0x000fe20003fc5070 */
[----:B------:R-:W-:Y:S01]  /*5d20*/  HADD2.F32 R84, -RZ, R89.H1_H1 ;  /* 0x30000059ff547230 */ /* 0x000fe20000004100 */
[----:B------:R-:W-:Y:S01]  /*5d30*/  ISETP.NE.AND P0, PT, R170, RZ, PT ;  /* 0x000000ffaa00720c */ /* 0x000fe20003f05270 */
[--C-:B------:R-:W-:Y:S01]  /*5d40*/  HADD2.F32 R85, -RZ, R107.reuse.H0_H0 ;  /* 0x2000006bff557230 */ /* 0x100fe20000004100 */
[----:B------:R-:W-:Y:S01]  /*5d50*/  SEL R110, R110, 0x10, !P6 ;  /* 0x000000106e6e7807 */ /* 0x000fe20007000000 */
[----:B------:R-:W-:Y:S01]  /*5d60*/  HADD2.F32 R86, -RZ, R107.H1_H1 ;  /* 0x3000006bff567230 */ /* 0x000fe20000004100 */
[----:B------:R-:W-:Y:S02]  /*5d70*/  BSSY.RECONVERGENT B0, `(.L_x_98) ;  /* 0x00000fb000007945 */ /* 0x000fe40003800200 */
[----:B------:R-:W-:Y:S01]  /*5d80*/  IADD3 R179, PT, PT, R179, R110, RZ ;  /* 0x0000006eb3b37210 */ /* 0x000fe20007ffe0ff */
[----:B---3--:R-:W1:Y:S01]  /*5d90*/  LDTM.x64 R4, tmem[UR4] ;  /* 0x00000004000479ee */ /* 0x008e620008340000 */
[C---:B------:R-:W-:Y:S02]  /*5da0*/  IADD3 R180, PT, PT, R110.reuse, R177, RZ ;  /* 0x000000b16eb47210 */ /* 0x040fe40007ffe0ff */
[C---:B------:R-:W-:Y:S02]  /*5db0*/  IADD3 R182, PT, PT, R110.reuse, R175, RZ ;  /* 0x000000af6eb67210 */ /* 0x040fe40007ffe0ff */
[----:B------:R-:W-:Y:S01]  /*5dc0*/  IADD3 R181, PT, PT, R110, R174, RZ ;  /* 0x000000ae6eb57210 */ /* 0x000fe20007ffe0ff */
[C---:B-12---:R-:W-:Y:S01]  /*5dd0*/  FMUL R0, R78.reuse, R4 ;  /* 0x000000044e007220 */ /* 0x046fe20000400000 */
[C---:B------:R-:W-:Y:S01]  /*5de0*/  FMUL R2, R78.reuse, R5 ;  /* 0x000000054e027220 */ /* 0x040fe20000400000 */
[C---:B------:R-:W-:Y:S01]  /*5df0*/  FMUL R3, R78.reuse, R6 ;  /* 0x000000064e037220 */ /* 0x040fe20000400000 */
[C---:B------:R-:W-:Y:S01]  /*5e00*/  FMUL R7, R78.reuse, R7 ;  /* 0x000000074e077220 */ /* 0x040fe20000400000 */
[C---:B------:R-:W-:Y:S01]  /*5e10*/  FFMA R0, R81.reuse, R82, R0 ;  /* 0x0000005251007223 */ /* 0x040fe20000000000 */
[----:B------:R-:W-:Y:S02]  /*5e20*/  HADD2.F32 R82, -RZ, R89.H0_H0 ;  /* 0x20000059ff527230 */ /* 0x000fe40000004100 */
[C---:B------:R-:W-:Y:S01]  /*5e30*/  FFMA R2, R81.reuse, R83, R2 ;  /* 0x0000005351027223 */ /* 0x040fe20000000002 */
[--C-:B------:R-:W-:Y:S02]  /*5e40*/  HADD2.F32 R83, -RZ, R90.reuse.H0_H0 ;  /* 0x2000005aff537230 */ /* 0x100fe40000004100 */
[C---:B------:R-:W-:Y:S01]  /*5e50*/  FMUL R4, R78.reuse, R8 ;  /* 0x000000084e047220 */ /* 0x040fe20000400000 */
[----:B------:R-:W-:Y:S01]  /*5e60*/  FMUL R5, R78, R9 ;  /* 0x000000094e057220 */ /* 0x000fe20000400000 */
[C---:B------:R-:W-:Y:S01]  /*5e70*/  FFMA R3, R81.reuse, R82, R3 ;  /* 0x0000005251037223 */ /* 0x040fe20000000003 */
[----:B------:R-:W-:Y:S01]  /*5e80*/  HADD2.F32 R82, -RZ, R90.H1_H1 ;  /* 0x3000005aff527230 */ /* 0x000fe20000004100 */
[----:B------:R-:W-:Y:S01]  /*5e90*/  F2FP.F16.F32.PACK_AB R92, R2, R0 ;  /* 0x00000000025c723e */ /* 0x000fe200000000ff */
[C---:B------:R-:W-:Y:S01]  /*5ea0*/  FFMA R7, R81.reuse, R84, R7 ;  /* 0x0000005451077223 */ /* 0x040fe20000000007 */
[C---:B------:R-:W-:Y:S01]  /*5eb0*/  FFMA R4, R81.reuse, R83, R4 ;  /* 0x0000005351047223 */ /* 0x040fe20000000004 */
[--C-:B------:R-:W-:Y:S02]  /*5ec0*/  HADD2.F32 R83, -RZ, R91.reuse.H0_H0 ;  /* 0x2000005bff537230 */ /* 0x100fe40000004100 */
[----:B------:R-:W-:Y:S01]  /*5ed0*/  FFMA R5, R81, R82, R5 ;  /* 0x0000005251057223 */ /* 0x000fe20000000005 */
[C---:B------:R-:W-:Y:S01]  /*5ee0*/  FMUL R6, R78.reuse, R10 ;  /* 0x0000000a4e067220 */ /* 0x040fe20000400000 */
[----:B------:R-:W-:Y:S01]  /*5ef0*/  HADD2.F32 R82, -RZ, R91.H1_H1 ;  /* 0x3000005bff527230 */ /* 0x000fe20000004100 */
[----:B------:R-:W-:Y:S01]  /*5f00*/  F2FP.F16.F32.PACK_AB R93, R7, R3 ;  /* 0x00000003075d723e */ /* 0x000fe200000000ff */
[C---:B------:R-:W-:Y:S01]  /*5f10*/  FMUL R11, R78.reuse, R11 ;  /* 0x0000000b4e0b7220 */ /* 0x040fe20000400000 */
[----:B------:R-:W-:Y:S01]  /*5f20*/  F2FP.F16.F32.PACK_AB R94, R5, R4 ;  /* 0x00000004055e723e */ /* 0x000fe200000000ff */
[C---:B------:R-:W-:Y:S01]  /*5f30*/  FFMA R6, R81.reuse, R83, R6 ;  /* 0x0000005351067223 */ /* 0x040fe20000000006 */
[C---:B------:R-:W-:Y:S01]  /*5f40*/  FMUL R8, R78.reuse, R12 ;  /* 0x0000000c4e087220 */ /* 0x040fe20000400000 */
[----:B------:R-:W-:Y:S01]  /*5f50*/  FFMA R11, R81, R82, R11 ;  /* 0x00000052510b7223 */ /* 0x000fe2000000000b */
[--C-:B------:R-:W-:Y:S02]  /*5f60*/  HADD2.F32 R82, -RZ, R96.reuse.H0_H0 ;  /* 0x20000060ff527230 */ /* 0x100fe40000004100 */
[C---:B------:R-:W-:Y:S01]  /*5f70*/  FMUL R9, R78.reuse, R13 ;  /* 0x0000000d4e097220 */ /* 0x040fe20000400000 */
[----:B------:R-:W-:Y:S02]  /*5f80*/  HADD2.F32 R84, -RZ, R96.H1_H1 ;  /* 0x30000060ff547230 */ /* 0x000fe40000004100 */
[C---:B------:R-:W-:Y:S01]  /*5f90*/  FMUL R10, R78.reuse, R14 ;  /* 0x0000000e4e0a7220 */ /* 0x040fe20000400000 */
[--C-:B------:R-:W-:Y:S01]  /*5fa0*/  HADD2.F32 R83, -RZ, R97.reuse.H0_H0 ;  /* 0x20000061ff537230 */ /* 0x100fe20000004100 */
[----:B------:R-:W-:Y:S01]  /*5fb0*/  F2FP.F16.F32.PACK_AB R95, R11, R6 ;  /* 0x000000060b5f723e */ /* 0x000fe200000000ff */
[C---:B------:R-:W-:Y:S01]  /*5fc0*/  FFMA R8, R81.reuse, R82, R8 ;  /* 0x0000005251087223 */ /* 0x040fe20000000008 */
[----:B------:R-:W-:Y:S02]  /*5fd0*/  HADD2.F32 R82, -RZ, R97.H1_H1 ;  /* 0x30000061ff527230 */ /* 0x000fe40000004100 */
[C---:B------:R-:W-:Y:S01]  /*5fe0*/  FFMA R9, R81.reuse, R84, R9 ;  /* 0x0000005451097223 */ /* 0x040fe20000000009 */
[----:B------:R-:W-:Y:S01]  /*5ff0*/  FFMA R10, R81, R83, R10 ;  /* 0x00000053510a7223 */ /* 0x000fe2000000000a */
[----:B------:R1:W-:Y:S01]  /*6000*/  STS.128 [R178+UR48+0x400], R92 ;  /* 0x0004005cb2007988 */ /* 0x0003e20008000c30 */
[C---:B------:R-:W-:Y:S01]  /*6010*/  FMUL R15, R78.reuse, R15 ;  /* 0x0000000f4e0f7220 */ /* 0x040fe20000400000 */
[--C-:B------:R-:W-:Y:S01]  /*6020*/  HADD2.F32 R83, -RZ, R98.reuse.H0_H0 ;  /* 0x20000062ff537230 */ /* 0x100fe20000004100 */
[----:B------:R-:W-:Y:S01]  /*6030*/  F2FP.F16.F32.PACK_AB R116, R9, R8 ;  /* 0x000000080974723e */ /* 0x000fe200000000ff */
[----:B------:R-:W-:Y:S02]  /*6040*/  HADD2.F32 R84, -RZ, R98.H1_H1 ;  /* 0x30000062ff547230 */ /* 0x000fe40000004100 */
[----:B------:R-:W-:Y:S01]  /*6050*/  FFMA R15, R81, R82, R15 ;  /* 0x00000052510f7223 */ /* 0x000fe2000000000f */
[C---:B------:R-:W-:Y:S01]  /*6060*/  FMUL R12, R78.reuse, R16 ;  /* 0x000000104e0c7220 */ /* 0x040fe20000400000 */
[C---:B------:R-:W-:Y:S01]  /*6070*/  FMUL R13, R78.reuse, R17 ;  /* 0x000000114e0d7220 */ /* 0x040fe20000400000 */
[--C-:B------:R-:W-:Y:S02]  /*6080*/  HADD2.F32 R82, -RZ, R99.reuse.H0_H0 ;  /* 0x20000063ff527230 */ /* 0x100fe40000004100 */
[C---:B------:R-:W-:Y:S01]  /*6090*/  FMUL R14, R78.reuse, R18 ;  /* 0x000000124e0e7220 */ /* 0x040fe20000400000 */
[----:B------:R-:W-:Y:S01]  /*60a0*/  F2FP.F16.F32.PACK_AB R117, R15, R10 ;  /* 0x0000000a0f75723e */ /* 0x000fe200000000ff */
[C---:B------:R-:W-:Y:S01]  /*60b0*/  FFMA R12, R81.reuse, R83, R12 ;  /* 0x00000053510c7223 */ /* 0x040fe2000000000c */
[C---:B------:R-:W-:Y:S01]  /*60c0*/  FFMA R13, R81.reuse, R84, R13 ;  /* 0x00000054510d7223 */ /* 0x040fe2000000000d */
[----:B------:R-:W-:Y:S01]  /*60d0*/  FFMA R14, R81, R82, R14 ;  /* 0x00000052510e7223 */ /* 0x000fe2000000000e */
[----:B------:R-:W-:Y:S02]  /*60e0*/  HADD2.F32 R84, -RZ, R99.H1_H1 ;  /* 0x30000063ff547230 */ /* 0x000fe40000004100 */
[C---:B------:R-:W-:Y:S01]  /*60f0*/  FMUL R19, R78.reuse, R19 ;  /* 0x000000134e137220 */ /* 0x040fe20000400000 */
[--C-:B------:R-:W-:Y:S01]  /*6100*/  HADD2.F32 R82, -RZ, R104.reuse.H0_H0 ;  /* 0x20000068ff527230 */ /* 0x100fe20000004100 */
[----:B------:R-:W-:Y:S01]  /*6110*/  F2FP.F16.F32.PACK_AB R118, R13, R12 ;  /* 0x0000000c0d76723e */ /* 0x000fe200000000ff */
[C---:B------:R-:W-:Y:S01]  /*6120*/  FMUL R16, R78.reuse, R20 ;  /* 0x000000144e107220 */ /* 0x040fe20000400000 */
[C---:B------:R-:W-:Y:S01]  /*6130*/  FFMA R19, R81.reuse, R84, R19 ;  /* 0x0000005451137223 */ /* 0x040fe20000000013 */
[----:B------:R-:W-:Y:S02]  /*6140*/  HADD2.F32 R84, -RZ, R104.H1_H1 ;  /* 0x30000068ff547230 */ /* 0x000fe40000004100 */
[C---:B------:R-:W-:Y:S01]  /*6150*/  FMUL R17, R78.reuse, R21 ;  /* 0x000000154e117220 */ /* 0x040fe20000400000 */
[----:B------:R-:W-:Y:S01]  /*6160*/  FFMA R16, R81, R82, R16 ;  /* 0x0000005251107223 */ /* 0x000fe20000000010 */
[--C-:B------:R-:W-:Y:S01]  /*6170*/  HADD2.F32 R82, -RZ, R105.reuse.H0_H0 ;  /* 0x20000069ff527230 */ /* 0x100fe20000004100 */
[----:B------:R-:W-:Y:S01]  /*6180*/  F2FP.F16.F32.PACK_AB R119, R19, R14 ;  /* 0x0000000e1377723e */ /* 0x000fe200000000ff */
[----:B------:R-:W-:Y:S01]  /*6190*/  FFMA R17, R81, R84, R17 ;  /* 0x0000005451117223 */ /* 0x000fe20000000011 */
[C---:B------:R-:W-:Y:S01]  /*61a0*/  FMUL R18, R78.reuse, R22 ;  /* 0x000000164e127220 */ /* 0x040fe20000400000 */
[C---:B------:R-:W-:Y:S01]  /*61b0*/  FMUL R23, R78.reuse, R23 ;  /* 0x000000174e177220 */ /* 0x040fe20000400000 */
[--C-:B------:R-:W-:Y:S01]  /*61c0*/  HADD2.F32 R83, -RZ, R106.reuse.H0_H0 ;  /* 0x2000006aff537230 */ /* 0x100fe20000004100 */
[----:B------:R2:W-:Y:S01]  /*61d0*/  STS.128 [R179+0x400], R116 ;  /* 0x00040074b3007388 */ /* 0x0005e20000000c00 */
[----:B------:R-:W-:Y:S01]  /*61e0*/  F2FP.F16.F32.PACK_AB R124, R17, R16 ;  /* 0x00000010117c723e */ /* 0x000fe200000000ff */
[C---:B------:R-:W-:Y:S01]  /*61f0*/  FFMA R18, R81.reuse, R82, R18 ;  /* 0x0000005251127223 */ /* 0x040fe20000000012 */
[----:B------:R-:W-:Y:S02]  /*6200*/  HADD2.F32 R82, -RZ, R105.H1_H1 ;  /* 0x30000069ff527230 */ /* 0x000fe40000004100 */
[C---:B------:R-:W-:Y:S01]  /*6210*/  FMUL R20, R78.reuse, R24 ;  /* 0x000000184e147220 */ /* 0x040fe20000400000 */
[----:B------:R-:W-:Y:S02]  /*6220*/  HADD2.F32 R84, -RZ, R106.H1_H1 ;  /* 0x3000006aff547230 */ /* 0x000fe40000004100 */
[C---:B------:R-:W-:Y:S01]  /*6230*/  FMUL R21, R78.reuse, R25 ;  /* 0x000000194e157220 */ /* 0x040fe20000400000 */
[C---:B------:R-:W-:Y:S01]  /*6240*/  FMUL R22, R78.reuse, R26 ;  /* 0x0000001a4e167220 */ /* 0x040fe20000400000 */
[C---:B------:R-:W-:Y:S01]  /*6250*/  FFMA R23, R81.reuse, R82, R23 ;  /* 0x0000005251177223 */ /* 0x040fe20000000017 */
[C---:B------:R-:W-:Y:S01]  /*6260*/  FFMA R20, R81.reuse, R83, R20 ;  /* 0x0000005351147223 */ /* 0x040fe20000000014 */
[C---:B------:R-:W-:Y:S01]  /*6270*/  FFMA R21, R81.reuse, R84, R21 ;  /* 0x0000005451157223 */ /* 0x040fe20000000015 */
[----:B------:R-:W-:Y:S01]  /*6280*/  FFMA R22, R81, R85, R22 ;  /* 0x0000005551167223 */ /* 0x000fe20000000016 */
[C---:B------:R-:W-:Y:S01]  /*6290*/  FMUL R27, R78.reuse, R27 ;  /* 0x0000001b4e1b7220 */ /* 0x040fe20000400000 */
[--C-:B------:R-:W-:Y:S01]  /*62a0*/  HADD2.F32 R82, -RZ, R112.reuse.H0_H0 ;  /* 0x20000070ff527230 */ /* 0x100fe20000004100 */
[----:B------:R-:W-:Y:S01]  /*62b0*/  F2FP.F16.F32.PACK_AB R125, R23, R18 ;  /* 0x00000012177d723e */ /* 0x000fe200000000ff */
[C---:B------:R-:W-:Y:S01]  /*62c0*/  FMUL R24, R78.reuse, R28 ;  /* 0x0000001c4e187220 */ /* 0x040fe20000400000 */
[----:B------:R-:W-:Y:S01]  /*62d0*/  F2FP.F16.F32.PACK_AB R126, R21, R20 ;  /* 0x00000014157e723e */ /* 0x000fe200000000ff */
[C---:B------:R-:W-:Y:S01]  /*62e0*/  FFMA R27, R81.reuse, R86, R27 ;  /* 0x00000056511b7223 */ /* 0x040fe2000000001b */
[----:B------:R-:W-:Y:S02]  /*62f0*/  HADD2.F32 R84, -RZ, R112.H1_H1 ;  /* 0x30000070ff547230 */ /* 0x000fe40000004100 */
[----:B------:R-:W-:Y:S01]  /*6300*/  FFMA R24, R81, R82, R24 ;  /* 0x0000005251187223 */ /* 0x000fe20000000018 */
[C---:B------:R-:W-:Y:S01]  /*6310*/  FMUL R25, R78.reuse, R29 ;  /* 0x0000001d4e197220 */ /* 0x040fe20000400000 */
[--C-:B------:R-:W-:Y:S01]  /*6320*/  HADD2.F32 R83, -RZ, R113.reuse.H0_H0 ;  /* 0x20000071ff537230 */ /* 0x100fe20000004100 */
[----:B------:R-:W-:Y:S01]  /*6330*/  F2FP.F16.F32.PACK_AB R127, R27, R22 ;  /* 0x000000161b7f723e */ /* 0x000fe200000000ff */
[C---:B------:R-:W-:Y:S01]  /*6340*/  FMUL R26, R78.reuse, R30 ;  /* 0x0000001e4e1a7220 */ /* 0x040fe20000400000 */
[----:B------:R-:W-:Y:S02]  /*6350*/  HADD2.F32 R82, -RZ, R113.H1_H1 ;  /* 0x30000071ff527230 */ /* 0x000fe40000004100 */
[C---:B------:R-:W-:Y:S01]  /*6360*/  FFMA R25, R81.reuse, R84, R25 ;  /* 0x0000005451197223 */ /* 0x040fe20000000019 */
[C---:B------:R-:W-:Y:S01]  /*6370*/  FMUL R31, R78.reuse, R31 ;  /* 0x0000001f4e1f7220 */ /* 0x040fe20000400000 */
[----:B------:R3:W-:Y:S01]  /*6380*/  STS.128 [R177+0x400], R124 ;  /* 0x0004007cb1007388 */ /* 0x0007e20000000c00 */
[----:B------:R-:W-:Y:S01]  /*6390*/  FFMA R26, R81, R83, R26 ;  /* 0x00000053511a7223 */ /* 0x000fe2000000001a */
[--C-:B------:R-:W-:Y:S01]  /*63a0*/  HADD2.F32 R83, -RZ, R114.reuse.H0_H0 ;  /* 0x20000072ff537230 */ /* 0x100fe20000004100 */
[----:B-1----:R-:W-:Y:S01]  /*63b0*/  F2FP.F16.F32.PACK_AB R92, R25, R24 ;  /* 0x00000018195c723e */ /* 0x002fe200000000ff */
[----:B------:R-:W-:Y:S01]  /*63c0*/  FFMA R31, R81, R82, R31 ;  /* 0x00000052511f7223 */ /* 0x000fe2000000001f */
[C---:B------:R-:W-:Y:S01]  /*63d0*/  FMUL R28, R78.reuse, R32 ;  /* 0x000000204e1c7220 */ /* 0x040fe20000400000 */
[----:B------:R-:W-:Y:S02]  /*63e0*/  HADD2.F32 R82, -RZ, R114.H1_H1 ;  /* 0x30000072ff527230 */ /* 0x000fe40000004100 */
[C---:B------:R-:W-:Y:S01]  /*63f0*/  FMUL R29, R78.reuse, R33 ;  /* 0x000000214e1d7220 */ /* 0x040fe20000400000 */
[--C-:B------:R-:W-:Y:S01]  /*6400*/  HADD2.F32 R85, -RZ, R115.reuse.H0_H0 ;  /* 0x20000073ff557230 */ /* 0x100fe20000004100 */
[----:B------:R-:W-:Y:S01]  /*6410*/  F2FP.F16.F32.PACK_AB R93, R31, R26 ;  /* 0x0000001a1f5d723e */ /* 0x000fe200000000ff */
[C---:B------:R-:W-:Y:S01]  /*6420*/  FFMA R28, R81.reuse, R83, R28 ;  /* 0x00000053511c7223 */ /* 0x040fe2000000001c */
        /* <DEDUP_REMOVED lines=16> */
[----:B------:R-:W-:Y:S01]  /*6530*/  HADD2.F32 R82, -RZ, R121.H1_H1 ;  /* 0x30000079ff527230 */ /* 0x000fe20000004100 */
[----:B------:R1:W-:Y:S01]  /*6540*/  STS.128 [R180+0x400], R92 ;  /* 0x0004005cb4007388 */ /* 0x0003e20000000c00 */
[C---:B------:R-:W-:Y:S01]  /*6550*/  FMUL R39, R78.reuse, R39 ;  /* 0x000000274e277220 */ /* 0x040fe20000400000 */
[----:B--2---:R-:W-:Y:S01]  /*6560*/  F2FP.F16.F32.PACK_AB R116, R33, R32 ;  /* 0x000000202174723e */ /* 0x004fe200000000ff */
[C---:B------:R-:W-:Y:S01]  /*6570*/  FFMA R34, R81.reuse, R83, R34 ;  /* 0x0000005351227223 */ /* 0x040fe20000000022 */
[--C-:B------:R-:W-:Y:S02]  /*6580*/  HADD2.F32 R83, -RZ, R122.reuse.H0_H0 ;  /* 0x2000007aff537230 */ /* 0x100fe40000004100 */
        /* <DEDUP_REMOVED lines=26> */
[----:B---3--:R-:W-:Y:S01]  /*6730*/  F2FP.F16.F32.PACK_AB R124, R41, R40 ;  /* 0x00000028297c723e */ /* 0x008fe200000000ff */
        /* <DEDUP_REMOVED lines=9> */
[C---:B------:R-:W-:Y:S01]  /*67d0*/  FFMA R45, R81.reuse, R84, R45 ;  /* 0x00000054512d7223 */ /* 0x040fe2000000002d */
[C---:B------:R-:W-:Y:S01]  /*67e0*/  FMUL R46, R78.reuse, R50 ;  /* 0x000000324e2e7220 */ /* 0x040fe20000400000 */
[----:B------:R-:W-:Y:S02]  /*67f0*/  HADD2.F32 R82, -RZ, R131.H1_H1 ;  /* 0x30000083ff527230 */ /* 0x000fe40000004100 */
[C---:B------:R-:W-:Y:S01]  /*6800*/  FMUL R51, R78.reuse, R51 ;  /* 0x000000334e337220 */ /* 0x040fe20000400000 */
[C---:B------:R-:W-:Y:S01]  /*6810*/  FMUL R48, R78.reuse, R52 ;  /* 0x000000344e307220 */ /* 0x040fe20000400000 */
[C---:B------:R-:W-:Y:S01]  /*6820*/  FFMA R46, R81.reuse, R83, R46 ;  /* 0x00000053512e7223 */ /* 0x040fe2000000002e */
[--C-:B------:R-:W-:Y:S02]  /*6830*/  HADD2.F32 R83, -RZ, R136.reuse.H0_H0 ;  /* 0x20000088ff537230 */ /* 0x100fe40000004100 */
[C---:B------:R-:W-:Y:S01]  /*6840*/  FFMA R51, R81.reuse, R82, R51 ;  /* 0x0000005251337223 */ /* 0x040fe20000000033 */
[----:B------:R-:W-:Y:S02]  /*6850*/  HADD2.F32 R84, -RZ, R136.H1_H1 ;  /* 0x30000088ff547230 */ /* 0x000fe40000004100 */
[C---:B------:R-:W-:Y:S01]  /*6860*/  FMUL R49, R78.reuse, R53 ;  /* 0x000000354e317220 */ /* 0x040fe20000400000 */
[--C-:B------:R-:W-:Y:S02]  /*6870*/  HADD2.F32 R85, -RZ, R137.reuse.H0_H0 ;  /* 0x20000089ff557230 */ /* 0x100fe40000004100 */
[C---:B------:R-:W-:Y:S01]  /*6880*/  FMUL R50, R78.reuse, R54 ;  /* 0x000000364e327220 */ /* 0x040fe20000400000 */
[----:B------:R-:W-:Y:S02]  /*6890*/  HADD2.F32 R82, -RZ, R137.H1_H1 ;  /* 0x30000089ff527230 */ /* 0x000fe40000004100 */
[C---:B------:R-:W-:Y:S01]  /*68a0*/  FMUL R55, R78.reuse, R55 ;  /* 0x000000374e377220 */ /* 0x040fe20000400000 */
[C---:B------:R-:W-:Y:S01]  /*68b0*/  FFMA R48, R81.reuse, R83, R48 ;  /* 0x0000005351307223 */ /* 0x040fe20000000030 */
[C---:B------:R-:W-:Y:S01]  /*68c0*/  FFMA R49, R81.reuse, R84, R49 ;  /* 0x0000005451317223 */ /* 0x040fe20000000031 */
[C---:B------:R-:W-:Y:S01]  /*68d0*/  FFMA R50, R81.reuse, R85, R50 ;  /* 0x0000005551327223 */ /* 0x040fe20000000032 */
[C---:B------:R-:W-:Y:S01]  /*68e0*/  FFMA R55, R81.reuse, R82, R55 ;  /* 0x0000005251377223 */ /* 0x040fe20000000037 */
[--C-:B------:R-:W-:Y:S02]  /*68f0*/  HADD2.F32 R83, -RZ, R138.reuse.H0_H0 ;  /* 0x2000008aff537230 */ /* 0x100fe40000004100 */
[C---:B------:R-:W-:Y:S01]  /*6900*/  FMUL R52, R78.reuse, R56 ;  /* 0x000000384e347220 */ /* 0x040fe20000400000 */
        /* <DEDUP_REMOVED lines=9> */
[----:B------:R-:W-:Y:S01]  /*69a0*/  FFMA R59, R81, R84, R59 ;  /* 0x00000054513b7223 */ /* 0x000fe2000000003b */
[--C-:B------:R-:W-:Y:S02]  /*69b0*/  HADD2.F32 R82, -RZ, R144.reuse.H0_H0 ;  /* 0x20000090ff527230 */ /* 0x100fe40000004100 */
[C---:B------:R-:W-:Y:S01]  /*69c0*/  FMUL R56, R78.reuse, R60 ;  /* 0x0000003c4e387220 */ /* 0x040fe20000400000 */
[----:B------:R-:W-:Y:S02]  /*69d0*/  HADD2.F32 R84, -RZ, R144.H1_H1 ;  /* 0x30000090ff547230 */ /* 0x000fe40000004100 */
[C---:B------:R-:W-:Y:S01]  /*69e0*/  FMUL R57, R78.reuse, R61 ;  /* 0x0000003d4e397220 */ /* 0x040fe20000400000 */
[--C-:B------:R-:W-:Y:S02]  /*69f0*/  HADD2.F32 R83, -RZ, R145.reuse.H0_H0 ;  /* 0x20000091ff537230 */ /* 0x100fe40000004100 */
[C---:B------:R-:W-:Y:S01]  /*6a00*/  FMUL R58, R78.reuse, R62 ;  /* 0x0000003e4e3a7220 */ /* 0x040fe20000400000 */
[----:B------:R-:W-:Y:S01]  /*6a10*/  F2FP.F16.F32.PACK_AB R126, R45, R44 ;  /* 0x0000002c2d7e723e */ /* 0x000fe200000000ff */
[----:B------:R-:W-:Y:S01]  /*6a20*/  FFMA R56, R81, R82, R56 ;  /* 0x0000005251387223 */ /* 0x000fe20000000038 */
[----:B------:R-:W-:Y:S01]  /*6a30*/  F2FP.F16.F32.PACK_AB R127, R51, R46 ;  /* 0x0000002e337f723e */ /* 0x000fe200000000ff */
[C---:B------:R-:W-:Y:S01]  /*6a40*/  FFMA R57, R81.reuse, R84, R57 ;  /* 0x0000005451397223 */ /* 0x040fe20000000039 */
[C---:B------:R-:W-:Y:S01]  /*6a50*/  FFMA R58, R81.reuse, R83, R58 ;  /* 0x00000053513a7223 */ /* 0x040fe2000000003a */
[----:B------:R-:W-:Y:S02]  /*6a60*/  HADD2.F32 R82, -RZ, R145.H1_H1 ;  /* 0x30000091ff527230 */ /* 0x000fe40000004100 */
[C---:B------:R-:W-:Y:S01]  /*6a70*/  FMUL R63, R78.reuse, R63 ;  /* 0x0000003f4e3f7220 */ /* 0x040fe20000400000 */
[----:B------:R1:W-:Y:S01]  /*6a80*/  STS.128 [R182+0x400], R124 ;  /* 0x0004007cb6007388 */ /* 0x0003e20000000c00 */
[--C-:B------:R-:W-:Y:S02]  /*6a90*/  HADD2.F32 R83, -RZ, R146.reuse.H0_H0 ;  /* 0x20000092ff537230 */ /* 0x100fe40000004100 */
[C---:B------:R-:W-:Y:S01]  /*6aa0*/  FMUL R60, R78.reuse, R64 ;  /* 0x000000404e3c7220 */ /* 0x040fe20000400000 */
[----:B------:R-:W-:Y:S02]  /*6ab0*/  HADD2.F32 R84, -RZ, R146.H1_H1 ;  /* 0x30000092ff547230 */ /* 0x000fe40000004100 */
[C---:B------:R-:W-:Y:S01]  /*6ac0*/  FMUL R61, R78.reuse, R65 ;  /* 0x000000414e3d7220 */ /* 0x040fe20000400000 */
[--C-:B------:R-:W-:Y:S02]  /*6ad0*/  HADD2.F32 R85, -RZ, R147.reuse.H0_H0 ;  /* 0x20000093ff557230 */ /* 0x100fe40000004100 */
[C---:B------:R-:W-:Y:S01]  /*6ae0*/  FMUL R62, R78.reuse, R66 ;  /* 0x000000424e3e7220 */ /* 0x040fe20000400000 */
[----:B------:R-:W-:Y:S02]  /*6af0*/  HADD2.F32 R86, -RZ, R147.H1_H1 ;  /* 0x30000093ff567230 */ /* 0x000fe40000004100 */
[----:B------:R-:W-:Y:S01]  /*6b00*/  FFMA R63, R81, R82, R63 ;  /* 0x00000052513f7223 */ /* 0x000fe2000000003f */
[----:B------:R-:W-:Y:S01]  /*6b10*/  FMUL R67, R78, R67 ;  /* 0x000000434e437220 */ /* 0x000fe20000400000 */
[----:B------:R-:W-:Y:S01]  /*6b20*/  F2FP.F16.F32.PACK_AB R132, R49, R48 ;  /* 0x000000303184723e */ /* 0x000fe200000000ff */
[----:B------:R-:W-:Y:S01]  /*6b30*/  FFMA R60, R81, R83, R60 ;  /* 0x00000053513c7223 */ /* 0x000fe2000000003c */
[----:B------:R-:W-:Y:S01]  /*6b40*/  F2FP.F16.F32.PACK_AB R133, R55, R50 ;  /* 0x000000323785723e */ /* 0x000fe200000000ff */
[----:B------:R-:W-:Y:S01]  /*6b50*/  FFMA R61, R81, R84, R61 ;  /* 0x00000054513d7223 */ /* 0x000fe2000000003d */
[----:B------:R-:W-:Y:S01]  /*6b60*/  F2FP.F16.F32.PACK_AB R134, R53, R52 ;  /* 0x000000343586723e */ /* 0x000fe200000000ff */
[----:B------:R-:W-:Y:S01]  /*6b70*/  FFMA R62, R81, R85, R62 ;  /* 0x00000055513e7223 */ /* 0x000fe2000000003e */
[----:B------:R-:W-:Y:S01]  /*6b80*/  F2FP.F16.F32.PACK_AB R135, R59, R54 ;  /* 0x000000363b87723e */ /* 0x000fe200000000ff */
[----:B------:R-:W-:Y:S01]  /*6b90*/  FFMA R67, R81, R86, R67 ;  /* 0x0000005651437223 */ /* 0x000fe20000000043 */
[----:B------:R-:W-:Y:S02]  /*6ba0*/  F2FP.F16.F32.PACK_AB R140, R57, R56 ;  /* 0x00000038398c723e */ /* 0x000fe400000000ff */
[----:B------:R-:W-:Y:S01]  /*6bb0*/  F2FP.F16.F32.PACK_AB R141, R63, R58 ;  /* 0x0000003a3f8d723e */ /* 0x000fe200000000ff */
[----:B------:R1:W-:Y:S01]  /*6bc0*/  STS.128 [R174+0x400], R132 ;  /* 0x00040084ae007388 */ /* 0x0003e20000000c00 */
[----:B------:R-:W-:Y:S02]  /*6bd0*/  F2FP.F16.F32.PACK_AB R142, R61, R60 ;  /* 0x0000003c3d8e723e */ /* 0x000fe400000000ff */
[----:B------:R-:W-:Y:S05]  /*6be0*/  F2FP.F16.F32.PACK_AB R143, R67, R62 ;  /* 0x0000003e438f723e */ /* 0x000fea00000000ff */
[----:B------:R1:W-:Y:S01]  /*6bf0*/  STS.128 [R181+0x400], R140 ;  /* 0x0004008cb5007388 */ /* 0x0003e20000000c00 */
[----:B------:R-:W-:Y:S01]  /*6c00*/  @!PT LDS RZ, [RZ] ;  /* 0x00000000fffff984 */ /* 0x000fe20000000800 */
[----:B------:R-:W-:Y:S01]  /*6c10*/  @!PT LDS RZ, [RZ] ;  /* 0x00000000fffff984 */ /* 0x000fe20000000800 */
[----:B------:R-:W-:Y:S01]  /*6c20*/  @!PT LDS RZ, [RZ] ;  /* 0x00000000fffff984 */ /* 0x000fe20000000800 */
[----:B------:R-:W-:Y:S01]  /*6c30*/  @!PT LDS RZ, [RZ] ;  /* 0x00000000fffff984 */ /* 0x000fe20000000800 */
[----:B------:R2:W-:Y:S07]  /*6c40*/  MEMBAR.ALL.CTA ;  /* 0x0000000000007992 */ /* 0x0005ee0000008000 */
[----:B--2---:R-:W2:Y:S02]  /*6c50*/  FENCE.VIEW.ASYNC.S ;  /* 0x00000000000073c6 */ /* 0x004ea40000000000 */
[----:B--2---:R-:W-:Y:S06]  /*6c60*/  BAR.SYNC.DEFER_BLOCKING 0x1, 0x80 ;  /* 0x0042000000007b1d */ /* 0x004fec0000010000 */
[----:B------:R-:W-:Y:S05]  /*6c70*/  @P0 BRA `(.L_x_99) ;  /* 0x0000000000280947 */ /* 0x000fea0003800000 */
[----:B------:R-:W-:Y:S02]  /*6c80*/  UIADD3 UR4, UPT, UPT, UR48, 0x400, URZ ;  /* 0x0000040030047890 */ /* 0x000fe4000fffe0ff */
[----:B------:R-:W-:Y:S01]  /*6c90*/  UIADD3 UR6, UP0, UPT, UR52, 0x680, URZ ;  /* 0x0000068034067890 */ /* 0x000fe2000ff1e0ff */
[----:B------:R-:W-:Y:S03]  /*6ca0*/  UMOV UR43, UR36 ;  /* 0x00000024002b7c82 */ /* 0x000fe60008000000 */
[----:B------:R-:W-:Y:S01]  /*6cb0*/  MOV R163, UR4 ;  /* 0x0000000400a37c02 */ /* 0x000fe20008000f00 */
[----:B------:R-:W-:Y:S03]  /*6cc0*/  UIADD3.X UR7, UPT, UPT, URZ, UR53, URZ, UP0, !UPT ;  /* 0x00000035ff077290 */ /* 0x000fe600087fe4ff */
[----:B------:R-:W-:Y:S11]  /*6cd0*/  R2UR UR40, R163 ;  /* 0x00000000a32872ca */ /* 0x000ff600000e0000 */
[----:B------:R-:W-:Y:S02]  /*6ce0*/  @!UPT UIADD3 URZ, UPT, UPT, URZ, URZ, URZ ;  /* 0x000000fffffff290 */ /* 0x000fe4000fffe0ff */
[----:B------:R2:W-:Y:S01]  /*6cf0*/  UTMASTG.3D [UR40], [UR6] ;  /* 0x00000028060073b5 */ /* 0x0005e20008010000 */
[----:B------:R0:W-:Y:S01]  /*6d00*/  UTMACMDFLUSH ;  /* 0x00000000000079b7 */ /* 0x0001e20000000000 */
[----:B--2---:R-:W-:Y:S04]  /*6d10*/  DEPBAR.LE SB0, 0x1 ;  /* 0x000080400000791a */ /* 0x004fe80000000000 */
.L_x_99:
[----:B------:R-:W-:Y:S05]  /*6d20*/  BSYNC.RECONVERGENT B0 ;  /* 0x0000000000007941 */ /* 0x000fea0003800200 */
.L_x_98:
[----:B------:R-:W-:Y:S01]  /*6d30*/  BAR.SYNC.DEFER_BLOCKING 0x1, 0x80 ;  /* 0x0042000000007b1d */ /* 0x000fe20000010000 */
[----:B------:R-:W-:Y:S01]  /*6d40*/  ISETP.NE.AND P1, PT, R176, RZ, PT ;  /* 0x000000ffb000720c */ /* 0x000fe20003f25270 */
[----:B------:R-:W-:Y:S01]  /*6d50*/  UISETP.NE.AND UP0, UPT, UR49, URZ, UPT ;  /* 0x000000ff3100728c */ /* 0x000fe2000bf05270 */
[----:B------:R-:W-:Y:S11]  /*6d60*/  LEA R3, R101, UR48, 0x3 ;  /* 0x0000003065037c11 */ /* 0x000ff6000f8e18ff */
[----:B------:R-:W-:Y:S01]  /*6d70*/  @P1 SHF.L.U32 R2, R167, 0x1f, RZ ;  /* 0x0000001fa7021819 */ /* 0x000fe200000006ff */
[----:B------:R-:W-:Y:S06]  /*6d80*/  BRA.U !UP0, `(.L_x_100) ;  /* 0x0000000108247547 */ /* 0x000fec000b800000 */
[----:B------:R-:W-:Y:S01]  /*6d90*/  IMAD.U32 R5, RZ, RZ, UR51 ;  /* 0x00000033ff057e24 */ /* 0x000fe2000f8e00ff */
[----:B------:R-:W-:Y:S01]  /*6da0*/  MOV R0, UR37 ;  /* 0x0000002500007c02 */ /* 0x000fe20008000f00 */
[----:B------:R-:W-:Y:S03]  /*6db0*/  UIADD3 UR51, UPT, UPT, UR51, 0x1, URZ ;  /* 0x0000000133337890 */ /* 0x000fe6000fffe0ff */
[----:B------:R-:W-:Y:S01]  /*6dc0*/  @P1 LEA R5, R5, UR48, 0x3 ;  /* 0x0000003005051c11 */ /* 0x000fe2000f8e18ff */
[----:B------:R-:W-:Y:S04]  /*6dd0*/  UISETP.NE.AND UP0, UPT, UR51, 0x4, UPT ;  /* 0x000000043300788c */ /* 0x000fe8000bf05270 */
[----:B------:R-:W-:Y:S01]  /*6de0*/  @P1 VIADD R5, R5, 0x80 ;  /* 0x0000008005051836 */ /* 0x000fe20000000000 */
[----:B------:R-:W-:Y:S04]  /*6df0*/  USEL UR51, UR51, URZ, UP0 ;  /* 0x000000ff33337287 */ /* 0x000fe80008000000 */
[----:B------:R-:W-:Y:S04]  /*6e00*/  @P1 PRMT R0, R0, 0x654, R5 ;  /* 0x0000065400001816 */ /* 0x000fe80000000005 */
[----:B------:R2:W-:Y:S04]  /*6e10*/  @P1 SYNCS.ARRIVE.TRANS64.RED.A1T0 RZ, [R0+URZ], RZ ;  /* 0x000000ff00ff19a7 */ /* 0x0005e800081004ff */
.L_x_100:
[----:B------:R-:W3:Y:S01]  /*6e20*/  @P1 SYNCS.PHASECHK.TRANS64.TRYWAIT P0, [R3+URZ+0x60], R2 ;  /* 0x00006002030015a7 */ /* 0x000ee200080011ff */
[----:B------:R-:W-:Y:S01]  /*6e30*/  BSSY B1, `(.L_x_101) ;  /* 0x000001f000017945 */ /* 0x000fe20003800000 */
[----:B---3--:R-:W-:Y:S03]  /*6e40*/  @P1 SEL R103, RZ, 0x1, !P0 ;  /* 0x00000001ff671807 */ /* 0x008fe60004000000 */
[----:B------:R-:W-:Y:S05]  /*6e50*/  @!P1 BRA `(.L_x_102) ;  /* 0x0000000000709947 */ /* 0x000fea0003800000 */
[----:B------:R-:W-:Y:S01]  /*6e60*/  ISETP.NE.AND P1, PT, R108, RZ, PT ;  /* 0x000000ff6c00720c */ /* 0x000fe20003f25270 */
[----:B------:R-:W-:Y:S01]  /*6e70*/  BSSY B0, `(.L_x_103) ;  /* 0x000000b000007945 */ /* 0x000fe20003800000 */
[----:B------:R-:W-:Y:S11]  /*6e80*/  ISETP.NE.AND P0, PT, R103, RZ, PT ;  /* 0x000000ff6700720c */ /* 0x000ff60003f05270 */
[----:B------:R-:W-:Y:S05]  /*6e90*/  @P1 IMAD R4, R101, 0x4000, R178 ;  /* 0x0000400065041824 */ /* 0x000fea00078e02b2 */
[----:B------:R-:W-:Y:S04]  /*6ea0*/  @P1 IADD3 R9, PT, PT, R4, UR48, RZ ;  /* 0x0000003004091c10 */ /* 0x000fe8000fffe0ff */
[----:B------:R-:W-:Y:S01]  /*6eb0*/  @P1 IADD3 R7, PT, PT, R102, R9, RZ ;  /* 0x0000000966071210 */ /* 0x000fe20007ffe0ff */
[--C-:B------:R-:W-:Y:S02]  /*6ec0*/  @P1 IMAD.IADD R5, R100, 0x1, R9.reuse ;  /* 0x0000000164051824 */ /* 0x100fe400078e0209 */
[----:B------:R-:W-:Y:S01]  /*6ed0*/  @P1 IMAD.IADD R2, R110, 0x1, R9 ;  /* 0x000000016e021824 */ /* 0x000fe200078e0209 */
[----:B------:R-:W-:Y:S06]  /*6ee0*/  @P0 BRA `(.L_x_104) ;  /* 0x00000000000c0947 */ /* 0x000fec0003800000 */
[----:B--2---:R-:W-:Y:S04]  /*6ef0*/  SHF.L.U32 R0, R167, 0x1f, RZ ;  /* 0x0000001fa7007819 */ /* 0x004fe800000006ff */
[----:B------:R-:W2:Y:S02]  /*6f00*/  SYNCS.PHASECHK.TRANS64.TRYWAIT P0, [R3+URZ+0x60], R0 ;  /* 0x00006000030075a7 */ /* 0x000ea400080011ff */
[----:B--2---:R-:W-:Y:S05]  /*6f10*/  @!P0 BRA `(.L_x_105) ;  /* 0x00000048003c8947 */ /* 0x004fea0003800000 */
.L_x_104:
[----:B------:R-:W-:Y:S05]  /*6f20*/  BSYNC B0 ;  /* 0x0000000000007941 */ /* 0x000fea0003800000 */
.L_x_103:
[----:B------:R-:W-:Y:S01]  /*6f30*/  ISETP.NE.AND P0, PT, R108, RZ, PT ;  /* 0x000000ff6c00720c */ /* 0x000fe20003f05270 */
[----:B------:R-:W-:Y:S11]  /*6f40*/  VIADD R101, R101, 0x1 ;  /* 0x0000000165657836 */ /* 0x000ff60000000000 */
[----:B------:R-:W-:Y:S01]  /*6f50*/  @!UPT UIADD3 URZ, UPT, UPT, URZ, URZ, URZ ;  /* 0x000000fffffff290 */ /* 0x000fe2000fffe0ff */
[----:B------:R3:W4:Y:S01]  /*6f60*/  @P0 LDS.128 R88, [R4+UR48+0x400] ;  /* 0x0004003004580984 */ /* 0x0007220008000c00 */
[--C-:B--2---:R-:W-:Y:S01]  /*6f70*/  @P0 IMAD.IADD R3, R102, 0x1, R5.reuse ;  /* 0x0000000166030824 */ /* 0x104fe200078e0205 */
[C---:B------:R-:W-:Y:S01]  /*6f80*/  @P0 IADD3 R0, PT, PT, R110.reuse, R7, RZ ;  /* 0x000000076e000210 */ /* 0x040fe20007ffe0ff */
[C---:B------:R-:W-:Y:S01]  /*6f90*/  @P0 IMAD.IADD R6, R110.reuse, 0x1, R5 ;  /* 0x000000016e060824 */ /* 0x040fe200078e0205 */
[----:B------:R3:W2:Y:S02]  /*6fa0*/  @P0 LDS.128 R96, [R2+0x400] ;  /* 0x0004000002600984 */ /* 0x0006a40000000c00 */
[----:B------:R-:W-:Y:S02]  /*6fb0*/  @P0 IADD3 R8, PT, PT, R110, R3, RZ ;  /* 0x000000036e080210 */ /* 0x000fe40007ffe0ff */
[----:B------:R3:W1:Y:S04]  /*6fc0*/  @P0 LDS.128 R104, [R7+0x400] ;  /* 0x0004000007680984 */ /* 0x0006680000000c00 */
[----:B------:R3:W1:Y:S04]  /*6fd0*/  @P0 LDS.128 R112, [R0+0x400] ;  /* 0x0004000000700984 */ /* 0x0006680000000c00 */
[----:B------:R3:W1:Y:S04]  /*6fe0*/  @P0 LDS.128 R120, [R5+0x400] ;  /* 0x0004000005780984 */ /* 0x0006680000000c00 */
[----:B------:R3:W1:Y:S04]  /*6ff0*/  @P0 LDS.128 R128, [R6+0x400] ;  /* 0x0004000006800984 */ /* 0x0006680000000c00 */
[----:B------:R3:W1:Y:S04]  /*7000*/  @P0 LDS.128 R136, [R3+0x400] ;  /* 0x0004000003880984 */ /* 0x0006680000000c00 */
[----:B------:R3:W1:Y:S02]  /*7010*/  @P0 LDS.128 R144, [R8+0x400] ;  /* 0x0004000008900984 */ /* 0x0006640000000c00 */
.L_x_102:
[----:B------:R-:W-:Y:S05]  /*7020*/  BSYNC B1 ;  /* 0x0000000000017941 */ /* 0x000fea0003800000 */
.L_x_101:
[----:B---3--:R-:W-:Y:S05]  /*7030*/  VIADD R3, R80, 0x40 ;  /* 0x0000004050037836 */ /* 0x008fea0000000000 */
[----:B------:R-:W-:Y:S04]  /*7040*/  SHF.R.U32.HI R3, RZ, 0x15, R3 ;  /* 0x00000015ff037819 */ /* 0x000fe80000011603 */
[----:B------:R-:W-:Y:S11]  /*7050*/  LOP3.LUT P0, RZ, R3, 0x3, R162, 0x48, !PT ;  /* 0x0000000303ff7812 */ /* 0x000ff600078048a2 */
[----:B------:R-:W-:Y:S02]  /*7060*/  @!UPT UIADD3 URZ, UPT, UPT, URZ, URZ, URZ ;  /* 0x000000fffffff290 */ /* 0x000fe4000fffe0ff */
[----:B------:R-:W-:Y:S05]  /*7070*/  @!P0 BRA `(.L_x_106) ;  /* 0x0000000000408947 */ /* 0x000fea0003800000 */
[----:B------:R-:W3:Y:S01]  /*7080*/  LDCU.64 UR8, c[0x4][0x70] ;  /* 0x01000e00ff0877ac */ /* 0x000ee20008000a00 */
[----:B------:R-:W-:Y:S01]  /*7090*/  MOV R3, 0x0 ;  /* 0x0000000000037802 */ /* 0x000fe20000000f00 */
[----:B------:R-:W-:Y:S02]  /*70a0*/  HFMA2 R12, -RZ, RZ, 0, 5.9604644775390625e-08 ;  /* 0x00000001ff0c7431 */ /* 0x000fe400000001ff */
[----:B------:R-:W-:Y:S02]  /*70b0*/  IMAD.MOV.U32 R8, RZ, RZ, 0x192 ;  /* 0x00000192ff087424 */ /* 0x000fe400078e00ff */
[----:B------:R-:W-:Y:S01]  /*70c0*/  IMAD.MOV.U32 R13, RZ, RZ, RZ ;  /* 0x000000ffff0d7224 */ /* 0x000fe200078e00ff */
[----:B------:R-:W5:Y:S01]  /*70d0*/  LDCU.64 UR6, c[0x4][0x78] ;  /* 0x01000f00ff0677ac */ /* 0x000f620008000a00 */
[----:B------:R-:W1:Y:S01]  /*70e0*/  LDC.64 R2, c[0x4][R3] ;  /* 0x0100000003027b82 */ /* 0x000e620000000a00 */
[----:B------:R-:W2:Y:S01]  /*70f0*/  LDCU.64 UR4, c[0x4][0x10] ;  /* 0x01000200ff0477ac */ /* 0x000ea20008000a00 */
[----:B---3--:R-:W-:Y:S01]  /*7100*/  MOV R5, UR9 ;  /* 0x0000000900057c02 */ /* 0x008fe20008000f00 */
[----:B------:R-:W-:Y:S01]  /*7110*/  IMAD.U32 R4, RZ, RZ, UR8 ;  /* 0x00000008ff047e24 */ /* 0x000fe2000f8e00ff */
[----:B-----5:R-:W-:Y:S01]  /*7120*/  MOV R7, UR7 ;  /* 0x0000000700077c02 */ /* 0x020fe20008000f00 */
[----:B------:R-:W-:Y:S01]  /*7130*/  IMAD.U32 R6, RZ, RZ, UR6 ;  /* 0x00000006ff067e24 */ /* 0x000fe2000f8e00ff */
[----:B--2---:R-:W-:Y:S01]  /*7140*/  MOV R11, UR5 ;  /* 0x00000005000b7c02 */ /* 0x004fe20008000f00 */
[----:B------:R-:W-:Y:S02]  /*7150*/  IMAD.U32 R10, RZ, RZ, UR4 ;  /* 0x00000004ff0a7e24 */ /* 0x000fe4000f8e00ff */
[----:B------:R-:W-:Y:S07]  /*7160*/  LEPC R20, `(.L_x_106) ;  /* 0x000000001014794e */ /* 0x000fee0000000000 */
[----:B-1--4-:R-:W-:Y:S05]  /*7170*/  CALL.ABS.NOINC R2 ;  /* 0x0000000002007343 */ /* 0x012fea0003c00000 */
.L_x_106:
[----:B------:R-:W-:Y:S05]  /*7180*/  WARPSYNC.ALL ;  /* 0x0000000000007948 */ /* 0x000fea0003800000 */
[----:B------:R-:W-:Y:S01]  /*7190*/  R2UR UR4, R80 ;  /* 0x00000000500472ca */ /* 0x000fe200000e0000 */
[--C-:B----4-:R-:W-:Y:S01]  /*71a0*/  HADD2.F32 R82, -RZ, R88.reuse.H0_H0 ;  /* 0x20000058ff527230 */ /* 0x110fe20000004100 */
[----:B------:R-:W-:Y:S01]  /*71b0*/  ISETP.NE.AND P6, PT, R176, RZ, PT ;  /* 0x000000ffb000720c */ /* 0x000fe20003fc5270 */
[----:B------:R-:W-:Y:S01]  /*71c0*/  HADD2.F32 R83, -RZ, R88.H1_H1 ;  /* 0x30000058ff537230 */ /* 0x000fe20000004100 */
[----:B--2---:R-:W-:Y:S01]  /*71d0*/  MOV R0, UR51 ;  /* 0x0000003300007c02 */ /* 0x004fe20008000f00 */
[--C-:B------:R-:W-:Y:S01]  /*71e0*/  HADD2.F32 R84, -RZ, R89.reuse.H0_H0 ;  /* 0x20000059ff547230 */ /* 0x100fe20000004100 */
[----:B------:R-:W-:Y:S01]  /*71f0*/  MOV R85, UR37 ;  /* 0x0000002500557c02 */ /* 0x000fe20008000f00 */
[----:B------:R-:W-:Y:S01]  /*7200*/  HADD2.F32 R86, -RZ, R89.H1_H1 ;  /* 0x30000059ff567230 */ /* 0x000fe20000004100 */
[----:B------:R-:W-:Y:S01]  /*7210*/  ISETP.NE.AND P0, PT, R170, RZ, PT ;  /* 0x000000ffaa00720c */ /* 0x000fe20003f05270 */
[----:B------:R-:W-:Y:S04]  /*7220*/  BSSY.RECONVERGENT B0, `(.L_x_107) ;  /* 0x00000fc000007945 */ /* 0x000fe80003800200 */
[----:B------:R-:W2:Y:S02]  /*7230*/  LDTM.x64 R4, tmem[UR4+0x40] ;  /* 0x00004004000479ee */ /* 0x000ea40008340000 */
[----:B------:R-:W-:Y:S04]  /*7240*/  @P6 LEA R0, R0, UR48, 0x3 ;  /* 0x0000003000006c11 */ /* 0x000fe8000f8e18ff */
[----:B------:R-:W-:Y:S04]  /*7250*/  @P6 IADD3 R0, PT, PT, R0, 0x80, RZ ;  /* 0x0000008000006810 */ /* 0x000fe80007ffe0ff */
[----:B------:R-:W-:Y:S01]  /*7260*/  @P6 PRMT R85, R85, 0x654, R0 ;  /* 0x0000065455556816 */ /* 0x000fe20000000000 */
[C---:B--2---:R-:W-:Y:S01]  /*7270*/  FMUL R0, R78.reuse, R4 ;  /* 0x000000044e007220 */ /* 0x044fe20000400000 */
[C---:B------:R-:W-:Y:S01]  /*7280*/  FMUL R2, R78.reuse, R5 ;  /* 0x000000054e027220 */ /* 0x040fe20000400000 */
[C---:B------:R-:W-:Y:S01]  /*7290*/  FMUL R3, R78.reuse, R6 ;  /* 0x000000064e037220 */ /* 0x040fe20000400000 */
[C---:B------:R-:W-:Y:S01]  /*72a0*/  FMUL R7, R78.reuse, R7 ;  /* 0x000000074e077220 */ /* 0x040fe20000400000 */
[C---:B------:R-:W-:Y:S01]  /*72b0*/  FFMA R0, R81.reuse, R82, R0 ;  /* 0x0000005251007223 */ /* 0x040fe20000000000 */
[C---:B------:R-:W-:Y:S01]  /*72c0*/  FFMA R2, R81.reuse, R83, R2 ;  /* 0x0000005351027223 */ /* 0x040fe20000000002 */
[--C-:B------:R-:W-:Y:S02]  /*72d0*/  HADD2.F32 R83, -RZ, R90.reuse.H0_H0 ;  /* 0x2000005aff537230 */ /* 0x100fe40000004100 */
[C---:B------:R-:W-:Y:S01]  /*72e0*/  FFMA R3, R81.reuse, R84, R3 ;  /* 0x0000005451037223 */ /* 0x040fe20000000003 */
[----:B------:R-:W-:Y:S01]  /*72f0*/  FFMA R7, R81, R86, R7 ;  /* 0x0000005651077223 */ /* 0x000fe20000000007 */
[----:B------:R-:W-:Y:S01]  /*7300*/  FMUL R4, R78, R8 ;  /* 0x000000084e047220 */ /* 0x000fe20000400000 */
[----:B-1----:R-:W-:Y:S01]  /*7310*/  F2FP.F16.F32.PACK_AB R92, R2, R0 ;  /* 0x00000000025c723e */ /* 0x002fe200000000ff */
[----:B------:R-:W-:Y:S02]  /*7320*/  HADD2.F32 R82, -RZ, R90.H1_H1 ;  /* 0x3000005aff527230 */ /* 0x000fe40000004100 */
[C---:B------:R-:W-:Y:S01]  /*7330*/  FMUL R5, R78.reuse, R9 ;  /* 0x000000094e057220 */ /* 0x040fe20000400000 */
[----:B------:R-:W-:Y:S01]  /*7340*/  F2FP.F16.F32.PACK_AB R93, R7, R3 ;  /* 0x00000003075d723e */ /* 0x000fe200000000ff */
        /* <DEDUP_REMOVED lines=19> */
[----:B------:R1:W-:Y:S01]  /*7480*/  STS.128 [R178+UR48+0x4400], R92 ;  /* 0x0044005cb2007988 */ /* 0x0003e20008000c30 */
        /* <DEDUP_REMOVED lines=8> */
[C---:B------:R-:W-:Y:S01]  /*7510*/  FMUL R14, R78.reuse, R18 ;  /* 0x000000124e0e7220 */ /* 0x040fe20000400000 */
[----:B------:R-:W-:Y:S01]  /*7520*/  F2FP.F16.F32.PACK_AB R117, R15, R10 ;  /* 0x0000000a0f75723e */ /* 0x000fe200000000ff */
[C---:B------:R-:W-:Y:S01]  /*7530*/  FFMA R12, R81.reuse, R3, R12 ;  /* 0x00000003510c7223 */ /* 0x040fe2000000000c */
[--C-:B------:R-:W-:Y:S02]  /*7540*/  HADD2.F32 R3, -RZ, R99.reuse.H0_H0 ;  /* 0x20000063ff037230 */ /* 0x100fe40000004100 */
[C---:B------:R-:W-:Y:S01]  /*7550*/  FFMA R13, R81.reuse, R0, R13 ;  /* 0x00000000510d7223 */ /* 0x040fe2000000000d */
[----:B------:R-:W-:Y:S02]  /*7560*/  HADD2.F32 R2, -RZ, R99.H1_H1 ;  /* 0x30000063ff027230 */ /* 0x000fe40000004100 */
[C---:B------:R-:W-:Y:S01]  /*7570*/  FMUL R19, R78.reuse, R19 ;  /* 0x000000134e137220 */ /* 0x040fe20000400000 */
[--C-:B------:R-:W-:Y:S02]  /*7580*/  HADD2.F32 R83, -RZ, R104.reuse.H0_H0 ;  /* 0x20000068ff537230 */ /* 0x100fe40000004100 */
[----:B------:R-:W-:Y:S01]  /*7590*/  FFMA R14, R81, R3, R14 ;  /* 0x00000003510e7223 */ /* 0x000fe2000000000e */
[----:B------:R-:W-:Y:S01]  /*75a0*/  F2FP.F16.F32.PACK_AB R118, R13, R12 ;  /* 0x0000000c0d76723e */ /* 0x000fe200000000ff */
        /* <DEDUP_REMOVED lines=38> */
[C---:B------:R-:W-:Y:S01]  /*7810*/  FMUL R31, R78.reuse, R31 ;  /* 0x0000001f4e1f7220 */ /* 0x040fe20000400000 */
[----:B------:R3:W-:Y:S01]  /*7820*/  STS.128 [R177+0x4400], R124 ;  /* 0x0044007cb1007388 */ /* 0x0007e20000000c00 */
[--C-:B------:R-:W-:Y:S02]  /*7830*/  HADD2.F32 R3, -RZ, R114.reuse.H0_H0 ;  /* 0x20000072ff037230 */ /* 0x100fe40000004100 */
[----:B------:R-:W-:Y:S01]  /*7840*/  FFMA R26, R81, R0, R26 ;  /* 0x00000000511a7223 */ /* 0x000fe2000000001a */
[----:B------:R-:W-:Y:S01]  /*7850*/  HADD2.F32 R0, -RZ, R113.H1_H1 ;  /* 0x30000071ff007230 */ /* 0x000fe20000004100 */
[----:B------:R-:W-:Y:S01]  /*7860*/  F2FP.F16.F32.PACK_AB R132, R25, R24 ;  /* 0x000000181984723e */ /* 0x000fe200000000ff */
[C---:B------:R-:W-:Y:S01]  /*7870*/  FMUL R28, R78.reuse, R32 ;  /* 0x000000204e1c7220 */ /* 0x040fe20000400000 */
[----:B------:R-:W-:Y:S02]  /*7880*/  HADD2.F32 R2, -RZ, R114.H1_H1 ;  /* 0x30000072ff027230 */ /* 0x000fe40000004100 */
[C---:B------:R-:W-:Y:S01]  /*7890*/  FMUL R29, R78.reuse, R33 ;  /* 0x000000214e1d7220 */ /* 0x040fe20000400000 */
[--C-:B------:R-:W-:Y:S02]  /*78a0*/  HADD2.F32 R83, -RZ, R115.reuse.H0_H0 ;  /* 0x20000073ff537230 */ /* 0x100fe40000004100 */
[C---:B------:R-:W-:Y:S01]  /*78b0*/  FFMA R31, R81.reuse, R0, R31 ;  /* 0x00000000511f7223 */ /* 0x040fe2000000001f */
[C---:B------:R-:W-:Y:S01]  /*78c0*/  FFMA R28, R81.reuse, R3, R28 ;  /* 0x00000003511c7223 */ /* 0x040fe2000000001c */
[----:B------:R-:W-:Y:S01]  /*78d0*/  FFMA R29, R81, R2, R29 ;  /* 0x00000002511d7223 */ /* 0x000fe2000000001d */
[C---:B------:R-:W-:Y:S01]  /*78e0*/  FMUL R30, R78.reuse, R34 ;  /* 0x000000224e1e7220 */ /* 0x040fe20000400000 */
[----:B------:R-:W-:Y:S01]  /*78f0*/  HADD2.F32 R82, -RZ, R115.H1_H1 ;  /* 0x30000073ff527230 */ /* 0x000fe20000004100 */
[----:B------:R-:W-:Y:S01]  /*7900*/  F2FP.F16.F32.PACK_AB R133, R31, R26 ;  /* 0x0000001a1f85723e */ /* 0x000fe200000000ff */
        /* <DEDUP_REMOVED lines=16> */
[----:B-1----:R-:W-:Y:S01]  /*7a10*/  F2FP.F16.F32.PACK_AB R92, R33, R32 ;  /* 0x00000020215c723e */ /* 0x002fe200000000ff */
        /* <DEDUP_REMOVED lines=42> */
[--C-:B------:R-:W-:Y:S02]  /*7cc0*/  HADD2.F32 R3, -RZ, R136.reuse.H0_H0 ;  /* 0x20000088ff037230 */ /* 0x100fe40000004100 */
[C---:B------:R-:W-:Y:S01]  /*7cd0*/  FFMA R46, R81.reuse, R83, R46 ;  /* 0x00000053512e7223 */ /* 0x040fe2000000002e */
[C---:B------:R-:W-:Y:S01]  /*7ce0*/  FMUL R48, R78.reuse, R52 ;  /* 0x000000344e307220 */ /* 0x040fe20000400000 */
        /* <DEDUP_REMOVED lines=17> */
[C---:B------:R-:W-:Y:S01]  /*7e00*/  FFMA R52, R81.reuse, R0, R52 ;  /* 0x0000000051347223 */ /* 0x040fe20000000034 */
[C---:B------:R-:W-:Y:S01]  /*7e10*/  FFMA R53, R81.reuse, R2, R53 ;  /* 0x0000000251357223 */ /* 0x040fe20000000035 */
[----:B------:R-:W-:Y:S02]  /*7e20*/  HADD2.F32 R0, -RZ, R139.H1_H1 ;  /* 0x3000008bff007230 */ /* 0x000fe40000004100 */
[----:B------:R-:W-:Y:S01]  /*7e30*/  FFMA R54, R81, R3, R54 ;  /* 0x0000000351367223 */ /* 0x000fe20000000036 */
[C---:B------:R-:W-:Y:S01]  /*7e40*/  FMUL R59, R78.reuse, R59 ;  /* 0x0000003b4e3b7220 */ /* 0x040fe20000400000 */
[--C-:B------:R-:W-:Y:S02]  /*7e50*/  HADD2.F32 R3, -RZ, R144.reuse.H0_H0 ;  /* 0x20000090ff037230 */ /* 0x100fe40000004100 */
[C---:B------:R-:W-:Y:S01]  /*7e60*/  FMUL R56, R78.reuse, R60 ;  /* 0x0000003c4e387220 */ /* 0x040fe20000400000 */
[----:B------:R-:W-:Y:S02]  /*7e70*/  HADD2.F32 R2, -RZ, R144.H1_H1 ;  /* 0x30000090ff027230 */ /* 0x000fe40000004100 */
[C---:B------:R-:W-:Y:S01]  /*7e80*/  FMUL R57, R78.reuse, R61 ;  /* 0x0000003d4e397220 */ /* 0x040fe20000400000 */
[--C-:B------:R-:W-:Y:S01]  /*7e90*/  HADD2.F32 R83, -RZ, R145.reuse.H0_H0 ;  /* 0x20000091ff537230 */ /* 0x100fe20000004100 */
[----:B------:R-:W-:Y:S01]  /*7ea0*/  F2FP.F16.F32.PACK_AB R118, R45, R44 ;  /* 0x0000002c2d76723e */ /* 0x000fe200000000ff */
[C---:B------:R-:W-:Y:S01]  /*7eb0*/  FMUL R58, R78.reuse, R62 ;  /* 0x0000003e4e3a7220 */ /* 0x040fe20000400000 */
[----:B------:R-:W-:Y:S01]  /*7ec0*/  F2FP.F16.F32.PACK_AB R119, R51, R46 ;  /* 0x0000002e3377723e */ /* 0x000fe200000000ff */
[C---:B------:R-:W-:Y:S01]  /*7ed0*/  FFMA R59, R81.reuse, R0, R59 ;  /* 0x00000000513b7223 */ /* 0x040fe2000000003b */
[C---:B------:R-:W-:Y:S01]  /*7ee0*/  FFMA R56, R81.reuse, R3, R56 ;  /* 0x0000000351387223 */ /* 0x040fe20000000038 */
[----:B------:R-:W-:Y:S02]  /*7ef0*/  HADD2.F32 R0, -RZ, R145.H1_H1 ;  /* 0x30000091ff007230 */ /* 0x000fe40000004100 */
[C---:B------:R-:W-:Y:S01]  /*7f00*/  FFMA R57, R81.reuse, R2, R57 ;  /* 0x0000000251397223 */ /* 0x040fe20000000039 */
[----:B------:R1:W-:Y:S01]  /*7f10*/  STS.128 [R182+0x4400], R116 ;  /* 0x00440074b6007388 */ /* 0x0003e20000000c00 */
[C---:B------:R-:W-:Y:S01]  /*7f20*/  FMUL R63, R78.reuse, R63 ;  /* 0x0000003f4e3f7220 */ /* 0x040fe20000400000 */
[--C-:B------:R-:W-:Y:S02]  /*7f30*/  HADD2.F32 R3, -RZ, R146.reuse.H0_H0 ;  /* 0x20000092ff037230 */ /* 0x100fe40000004100 */
[C---:B------:R-:W-:Y:S01]  /*7f40*/  FFMA R58, R81.reuse, R83, R58 ;  /* 0x00000053513a7223 */ /* 0x040fe2000000003a */
        /* <DEDUP_REMOVED lines=8> */
[----:B---3--:R-:W-:Y:S01]  /*7fd0*/  F2FP.F16.F32.PACK_AB R124, R49, R48 ;  /* 0x00000030317c723e */ /* 0x008fe200000000ff */
[----:B------:R-:W-:Y:S01]  /*7fe0*/  FFMA R60, R81, R3, R60 ;  /* 0x00000003513c7223 */ /* 0x000fe2000000003c */
[----:B------:R-:W-:Y:S01]  /*7ff0*/  F2FP.F16.F32.PACK_AB R125, R55, R50 ;  /* 0x00000032377d723e */ /* 0x000fe200000000ff */
[----:B------:R-:W-:Y:S01]  /*8000*/  FFMA R61, R81, R2, R61 ;  /* 0x00000002513d7223 */ /* 0x000fe2000000003d */
[----:B------:R-:W-:Y:S01]  /*8010*/  F2FP.F16.F32.PACK_AB R126, R53, R52 ;  /* 0x00000034357e723e */ /* 0x000fe200000000ff */
[----:B------:R-:W-:Y:S01]  /*8020*/  FFMA R62, R81, R83, R62 ;  /* 0x00000053513e7223 */ /* 0x000fe2000000003e */
[----:B------:R-:W-:Y:S01]  /*8030*/  F2FP.F16.F32.PACK_AB R127, R59, R54 ;  /* 0x000000363b7f723e */ /* 0x000fe200000000ff */
[----:B------:R-:W-:Y:S01]  /*8040*/  FFMA R67, R81, R82, R67 ;  /* 0x0000005251437223 */ /* 0x000fe20000000043 */
[----:B----4-:R-:W-:Y:S02]  /*8050*/  F2FP.F16.F32.PACK_AB R132, R57, R56 ;  /* 0x000000383984723e */ /* 0x010fe400000000ff */
[----:B------:R-:W-:Y:S01]  /*8060*/  F2FP.F16.F32.PACK_AB R133, R63, R58 ;  /* 0x0000003a3f85723e */ /* 0x000fe200000000ff */
[----:B------:R1:W-:Y:S01]  /*8070*/  STS.128 [R174+0x4400], R124 ;  /* 0x0044007cae007388 */ /* 0x0003e20000000c00 */
[----:B------:R-:W-:Y:S02]  /*8080*/  F2FP.F16.F32.PACK_AB R134, R61, R60 ;  /* 0x0000003c3d86723e */ /* 0x000fe400000000ff */
[----:B------:R-:W-:Y:S02]  /*8090*/  F2FP.F16.F32.PACK_AB R135, R67, R62 ;  /* 0x0000003e4387723e */ /* 0x000fe400000000ff */
[----:B------:R-:W-:Y:S02]  /*80a0*/  LEA R0, R101, UR48, 0x3 ;  /* 0x0000003065007c11 */ /* 0x000fe4000f8e18ff */
[----:B------:R-:W-:Y:S01]  /*80b0*/  @P6 SHF.L.U32 R3, R167, 0x1f, RZ ;  /* 0x0000001fa7036819 */ /* 0x000fe200000006ff */
        /* <DEDUP_REMOVED lines=9> */
[----:B------:R-:W-:Y:S02]  /*8150*/  UIADD3 UR8, UP0, UPT, UR52, 0x680, URZ ;  /* 0x0000068034087890 */ /* 0x000fe4000ff1e0ff */
[----:B------:R-:W-:Y:S02]  /*8160*/  UIADD3 UR5, UPT, UPT, UR41, 0x40, URZ ;  /* 0x0000004029057890 */ /* 0x000fe4000fffe0ff */
[----:B------:R-:W-:Y:S02]  /*8170*/  UIADD3 UR4, UPT, UPT, UR48, 0x4400, URZ ;  /* 0x0000440030047890 */ /* 0x000fe4000fffe0ff */
[----:B------:R-:W-:Y:S01]  /*8180*/  UIADD3.X UR9, UPT, UPT, URZ, UR53, URZ, UP0, !UPT ;  /* 0x00000035ff097290 */ /* 0x000fe200087fe4ff */
[----:B------:R-:W-:Y:S01]  /*8190*/  UMOV UR6, UR42 ;  /* 0x0000002a00067c82 */ /* 0x000fe20008000000 */
[----:B------:R-:W-:Y:S07]  /*81a0*/  UMOV UR7, UR36 ;  /* 0x0000002400077c82 */ /* 0x000fee0008000000 */
[----:B------:R2:W-:Y:S01]  /*81b0*/  UTMASTG.3D [UR4], [UR8] ;  /* 0x00000004080073b5 */ /* 0x0005e20008010000 */
[----:B------:R0:W-:Y:S01]  /*81c0*/  UTMACMDFLUSH ;  /* 0x00000000000079b7 */ /* 0x0001e20000000000 */
[----:B--2---:R-:W-:Y:S04]  /*81d0*/  DEPBAR.LE SB0, 0x1 ;  /* 0x000080400000791a */ /* 0x004fe80000000000 */
.L_x_108:
[----:B------:R-:W-:Y:S05]  /*81e0*/  BSYNC.RECONVERGENT B0 ;  /* 0x0000000000007941 */ /* 0x000fea0003800200 */
.L_x_107:
[----:B------:R-:W-:Y:S01]  /*81f0*/  BAR.SYNC.DEFER_BLOCKING 0x1, 0x80 ;  /* 0x0042000000007b1d */ /* 0x000fe20000010000 */
[----:B------:R-:W-:Y:S04]  /*8200*/  UIADD3 UR40, UPT, UPT, UR51, 0x1, URZ ;  /* 0x0000000133287890 */ /* 0x000fe8000fffe0ff */
[----:B------:R-:W-:Y:S04]  /*8210*/  UISETP.NE.AND UP0, UPT, UR40, 0x4, UPT ;  /* 0x000000042800788c */ /* 0x000fe8000bf05270 */
[----:B------:R-:W-:Y:S01]  /*8220*/  USEL UR40, UR40, URZ, UP0 ;  /* 0x000000ff28287287 */ /* 0x000fe20008000000 */
[----:B------:R2:W-:Y:S01]  /*8230*/  @P6 SYNCS.ARRIVE.TRANS64.RED.A1T0 RZ, [R85+URZ], RZ ;  /* 0x000000ff55ff69a7 */ /* 0x0005e200081004ff */
[----:B------:R-:W-:Y:S01]  /*8240*/  BSSY B1, `(.L_x_109) ;  /* 0x0000020000017945 */ /* 0x000fe20003800000 */
[----:B------:R-:W3:Y:S02]  /*8250*/  @P6 SYNCS.PHASECHK.TRANS64.TRYWAIT P0, [R0+URZ+0x60], R3 ;  /* 0x00006003000065a7 */ /* 0x000ee400080011ff */
[----:B---3--:R-:W-:Y:S01]  /*8260*/  @P6 SEL R103, RZ, 0x1, !P0 ;  /* 0x00000001ff676807 */ /* 0x008fe20004000000 */
[----:B--2---:R-:W-:Y:S06]  /*8270*/  @!P6 BRA `(.L_x_110) ;  /* 0x000000000070e947 */ /* 0x004fec0003800000 */
        /* <DEDUP_REMOVED lines=9> */
[----:B------:R-:W-:Y:S04]  /*8310*/  SHF.L.U32 R7, R167, 0x1f, RZ ;  /* 0x0000001fa7077819 */ /* 0x000fe800000006ff */
[----:B------:R-:W2:Y:S02]  /*8320*/  SYNCS.PHASECHK.TRANS64.TRYWAIT P0, [R0+URZ+0x60], R7 ;  /* 0x00006007000075a7 */ /* 0x000ea400080011ff */
[----:B--2---:R-:W-:Y:S05]  /*8330*/  @!P0 BRA `(.L_x_113) ;  /* 0x0000003400488947 */ /* 0x004fea0003800000 */
.L_x_112:
[----:B------:R-:W-:Y:S05]  /*8340*/  BSYNC B0 ;  /* 0x0000000000007941 */ /* 0x000fea0003800000 */
.L_x_111:
        /* <DEDUP_REMOVED lines=15> */
.L_x_110:
[----:B------:R-:W-:Y:S05]  /*8440*/  BSYNC B1 ;  /* 0x0000000000017941 */ /* 0x000fea0003800000 */
.L_x_109:
        /* <DEDUP_REMOVED lines=21> */
.L_x_114:
[----:B------:R-:W-:Y:S05]  /*85a0*/  WARPSYNC.ALL ;  /* 0x0000000000007948 */ /* 0x000fea0003800000 */
[----:B------:R-:W-:Y:S01]  /*85b0*/  R2UR UR4, R80 ;  /* 0x00000000500472ca */ /* 0x000fe200000e0000 */
[--C-:B----4-:R-:W-:Y:S01]  /*85c0*/  HADD2.F32 R82, -RZ, R88.reuse.H0_H0 ;  /* 0x20000058ff527230 */ /* 0x110fe20000004100 */
[----:B------:R-:W-:Y:S01]  /*85d0*/  ISETP.NE.AND P6, PT, R176, RZ, PT ;  /* 0x000000ffb000720c */ /* 0x000fe20003fc5270 */
[----:B------:R-:W-:Y:S01]  /*85e0*/  HADD2.F32 R83, -RZ, R88.H1_H1 ;  /* 0x30000058ff537230 */ /* 0x000fe20000004100 */
[----:B------:R-:W-:Y:S01]  /*85f0*/  MOV R3, UR40 ;  /* 0x0000002800037c02 */ /* 0x000fe20008000f00 */
[----:B------:R-:W-:Y:S01]  /*8600*/  BSSY.RECONVERGENT B0, `(.L_x_115) ;  /* 0x0000100000007945 */ /* 0x000fe20003800200 */
[----:B------:R-:W-:Y:S02]  /*8610*/  MOV R84, UR37 ;  /* 0x0000002500547c02 */ /* 0x000fe40008000f00 */
[----:B------:R-:W-:Y:S05]  /*8620*/  ISETP.NE.AND P0, PT, R170, RZ, PT ;  /* 0x000000ffaa00720c */ /* 0x000fea0003f05270 */
[----:B------:R-:W3:Y:S02]  /*8630*/  LDTM.x64 R4, tmem[UR4+0x80] ;  /* 0x00008004000479ee */ /* 0x000ee40008340000 */
[----:B------:R-:W-:Y:S04]  /*8640*/  @P6 LEA R3, R3, UR48, 0x3 ;  /* 0x0000003003036c11 */ /* 0x000fe8000f8e18ff */
[----:B------:R-:W-:Y:S04]  /*8650*/  @P6 IADD3 R3, PT, PT, R3, 0x80, RZ ;  /* 0x0000008003036810 */ /* 0x000fe80007ffe0ff */
[----:B------:R-:W-:Y:S01]  /*8660*/  @P6 PRMT R84, R84, 0x654, R3 ;  /* 0x0000065454546816 */ /* 0x000fe20000000003 */
[C---:B---3--:R-:W-:Y:S01]  /*8670*/  FMUL R0, R78.reuse, R4 ;  /* 0x000000044e007220 */ /* 0x048fe20000400000 */
[C---:B------:R-:W-:Y:S01]  /*8680*/  FMUL R3, R78.reuse, R6 ;  /* 0x000000064e037220 */ /* 0x040fe20000400000 */
[C---:B------:R-:W-:Y:S01]  /*8690*/  FMUL R4, R78.reuse, R8 ;  /* 0x000000084e047220 */ /* 0x040fe20000400000 */
[C---:B------:R-:W-:Y:S01]  /*86a0*/  FMUL R6, R78.reuse, R10 ;  /* 0x0000000a4e067220 */ /* 0x040fe20000400000 */
[C---:B------:R-:W-:Y:S01]  /*86b0*/  FFMA R0, R81.reuse, R82, R0 ;  /* 0x0000005251007223 */ /* 0x040fe20000000000 */
[C---:B------:R-:W-:Y:S01]  /*86c0*/  FMUL R8, R78.reuse, R12 ;  /* 0x0000000c4e087220 */ /* 0x040fe20000400000 */
        /* <DEDUP_REMOVED lines=38> */
[--C-:B------:R-:W-:Y:S02]  /*8930*/  HADD2.F32 R64, -RZ, R89.reuse.H0_H0 ;  /* 0x20000059ff407230 */ /* 0x100fe40000004100 */
[C---:B------:R-:W-:Y:S01]  /*8940*/  FMUL R49, R78.reuse, R53 ;  /* 0x000000354e317220 */ /* 0x040fe20000400000 */
[C---:B------:R-:W-:Y:S01]  /*8950*/  FMUL R62, R78.reuse, R66 ;  /* 0x000000424e3e7220 */ /* 0x040fe20000400000 */
[----:B------:R-:W-:Y:S02]  /*8960*/  HADD2.F32 R66, -RZ, R89.H1_H1 ;  /* 0x30000059ff427230 */ /* 0x000fe40000004100 */
[C---:B------:R-:W-:Y:S01]  /*8970*/  FMUL R53, R78.reuse, R57 ;  /* 0x000000394e357220 */ /* 0x040fe20000400000 */
[C---:B------:R-:W-:Y:S01]  /*8980*/  FMUL R7, R78.reuse, R7 ;  /* 0x000000074e077220 */ /* 0x040fe20000400000 */
[C---:B------:R-:W-:Y:S01]  /*8990*/  FMUL R57, R78.reuse, R61 ;  /* 0x0000003d4e397220 */ /* 0x040fe20000400000 */
[----:B------:R-:W-:Y:S01]  /*89a0*/  FMUL R61, R78, R65 ;  /* 0x000000414e3d7220 */ /* 0x000fe20000400000 */
[--C-:B------:R-:W-:Y:S02]  /*89b0*/  HADD2.F32 R65, -RZ, R90.reuse.H0_H0 ;  /* 0x2000005aff417230 */ /* 0x100fe40000004100 */
[C---:B------:R-:W-:Y:S01]  /*89c0*/  FFMA R2, R81.reuse, R83, R2 ;  /* 0x0000005351027223 */ /* 0x040fe20000000002 */
[C---:B------:R-:W-:Y:S01]  /*89d0*/  FFMA R3, R81.reuse, R64, R3 ;  /* 0x0000004051037223 */ /* 0x040fe20000000003 */
[----:B------:R-:W-:Y:S02]  /*89e0*/  HADD2.F32 R64, -RZ, R90.H1_H1 ;  /* 0x3000005aff407230 */ /* 0x000fe40000004100 */
[C---:B------:R-:W-:Y:S01]  /*89f0*/  FFMA R7, R81.reuse, R66, R7 ;  /* 0x0000004251077223 */ /* 0x040fe20000000007 */
[----:B------:R-:W-:Y:S01]  /*8a00*/  FFMA R4, R81, R65, R4 ;  /* 0x0000004151047223 */ /* 0x000fe20000000004 */
[--C-:B------:R-:W-:Y:S01]  /*8a10*/  HADD2.F32 R65, -RZ, R91.reuse.H0_H0 ;  /* 0x2000005bff417230 */ /* 0x100fe20000004100 */
[----:B-1----:R-:W-:Y:S01]  /*8a20*/  F2FP.F16.F32.PACK_AB R92, R2, R0 ;  /* 0x00000000025c723e */ /* 0x002fe200000000ff */
[----:B------:R-:W-:Y:S01]  /*8a30*/  HADD2.F32 R0, -RZ, R91.H1_H1 ;  /* 0x3000005bff007230 */ /* 0x000fe20000004100 */
[----:B------:R-:W-:Y:S01]  /*8a40*/  F2FP.F16.F32.PACK_AB R93, R7, R3 ;  /* 0x00000003075d723e */ /* 0x000fe200000000ff */
[--C-:B--2---:R-:W-:Y:S02]  /*8a50*/  HADD2.F32 R3, -RZ, R96.reuse.H0_H0 ;  /* 0x20000060ff037230 */ /* 0x104fe40000004100 */
[C---:B------:R-:W-:Y:S01]  /*8a60*/  FMUL R11, R78.reuse, R11 ;  /* 0x0000000b4e0b7220 */ /* 0x040fe20000400000 */
[----:B------:R-:W-:Y:S02]  /*8a70*/  HADD2.F32 R2, -RZ, R96.H1_H1 ;  /* 0x30000060ff027230 */ /* 0x000fe40000004100 */
[C---:B------:R-:W-:Y:S01]  /*8a80*/  FFMA R5, R81.reuse, R64, R5 ;  /* 0x0000004051057223 */ /* 0x040fe20000000005 */
[C---:B------:R-:W-:Y:S01]  /*8a90*/  FFMA R6, R81.reuse, R65, R6 ;  /* 0x0000004151067223 */ /* 0x040fe20000000006 */
[C---:B------:R-:W-:Y:S01]  /*8aa0*/  FFMA R11, R81.reuse, R0, R11 ;  /* 0x00000000510b7223 */ /* 0x040fe2000000000b */
[--C-:B------:R-:W-:Y:S02]  /*8ab0*/  HADD2.F32 R0, -RZ, R97.reuse.H0_H0 ;  /* 0x20000061ff007230 */ /* 0x100fe40000004100 */
[C---:B------:R-:W-:Y:S01]  /*8ac0*/  FFMA R8, R81.reuse, R3, R8 ;  /* 0x0000000351087223 */ /* 0x040fe20000000008 */
[--C-:B------:R-:W-:Y:S02]  /*8ad0*/  HADD2.F32 R3, -RZ, R98.reuse.H0_H0 ;  /* 0x20000062ff037230 */ /* 0x100fe40000004100 */
[C---:B------:R-:W-:Y:S01]  /*8ae0*/  FFMA R9, R81.reuse, R2, R9 ;  /* 0x0000000251097223 */ /* 0x040fe20000000009 */
[----:B------:R-:W-:Y:S02]  /*8af0*/  HADD2.F32 R2, -RZ, R97.H1_H1 ;  /* 0x30000061ff027230 */ /* 0x000fe40000004100 */
[C---:B------:R-:W-:Y:S01]  /*8b00*/  FMUL R15, R78.reuse, R15 ;  /* 0x0000000f4e0f7220 */ /* 0x040fe20000400000 */
[----:B------:R-:W-:Y:S01]  /*8b10*/  FFMA R10, R81, R0, R10 ;  /* 0x00000000510a7223 */ /* 0x000fe2000000000a */
[----:B------:R-:W-:Y:S01]  /*8b20*/  HADD2.F32 R0, -RZ, R98.H1_H1 ;  /* 0x30000062ff007230 */ /* 0x000fe20000004100 */
[----:B------:R-:W-:Y:S01]  /*8b30*/  F2FP.F16.F32.PACK_AB R94, R5, R4 ;  /* 0x00000004055e723e */ /* 0x000fe200000000ff */
[--C-:B------:R-:W-:Y:S02]  /*8b40*/  HADD2.F32 R5, -RZ, R104.reuse.H0_H0 ;  /* 0x20000068ff057230 */ /* 0x100fe40000004100 */
[C---:B------:R-:W-:Y:S01]  /*8b50*/  FFMA R15, R81.reuse, R2, R15 ;  /* 0x00000002510f7223 */ /* 0x040fe2000000000f */
[--C-:B------:R-:W-:Y:S02]  /*8b60*/  HADD2.F32 R2, -RZ, R99.reuse.H1_H1 ;  /* 0x30000063ff027230 */ /* 0x100fe40000004100 */
[C---:B------:R-:W-:Y:S01]  /*8b70*/  FFMA R12, R81.reuse, R3, R12 ;  /* 0x00000003510c7223 */ /* 0x040fe2000000000c */
[----:B------:R-:W-:Y:S02]  /*8b80*/  HADD2.F32 R3, -RZ, R99.H0_H0 ;  /* 0x20000063ff037230 */ /* 0x000fe40000004100 */
[C---:B------:R-:W-:Y:S01]  /*8b90*/  FMUL R19, R78.reuse, R19 ;  /* 0x000000134e137220 */ /* 0x040fe20000400000 */
[----:B------:R-:W-:Y:S02]  /*8ba0*/  HADD2.F32 R4, -RZ, R107.H1_H1 ;  /* 0x3000006bff047230 */ /* 0x000fe40000004100 */
[C---:B------:R-:W-:Y:S01]  /*8bb0*/  FFMA R13, R81.reuse, R0, R13 ;  /* 0x00000000510d7223 */ /* 0x040fe2000000000d */
[----:B------:R-:W-:Y:S02]  /*8bc0*/  HADD2.F32 R0, -RZ, R104.H1_H1 ;  /* 0x30000068ff007230 */ /* 0x000fe40000004100 */
[C---:B------:R-:W-:Y:S01]  /*8bd0*/  FFMA R14, R81.reuse, R3, R14 ;  /* 0x00000003510e7223 */ /* 0x040fe2000000000e */
[--C-:B------:R-:W-:Y:S02]  /*8be0*/  HADD2.F32 R3, -RZ, R106.reuse.H0_H0 ;  /* 0x2000006aff037230 */ /* 0x100fe40000004100 */
[C---:B------:R-:W-:Y:S01]  /*8bf0*/  FFMA R19, R81.reuse, R2, R19 ;  /* 0x0000000251137223 */ /* 0x040fe20000000013 */
[----:B------:R-:W-:Y:S02]  /*8c00*/  HADD2.F32 R2, -RZ, R105.H0_H0 ;  /* 0x20000069ff027230 */ /* 0x000fe40000004100 */
[C---:B------:R-:W-:Y:S01]  /*8c10*/  FFMA R16, R81.reuse, R5, R16 ;  /* 0x0000000551107223 */ /* 0x040fe20000000010 */
[----:B------:R-:W-:Y:S02]  /*8c20*/  HADD2.F32 R5, -RZ, R107.H0_H0 ;  /* 0x2000006bff057230 */ /* 0x000fe40000004100 */
[C---:B------:R-:W-:Y:S01]  /*8c30*/  FFMA R17, R81.reuse, R0, R17 ;  /* 0x0000000051117223 */ /* 0x040fe20000000011 */
[----:B------:R-:W-:Y:S02]  /*8c40*/  HADD2.F32 R0, -RZ, R105.H1_H1 ;  /* 0x30000069ff007230 */ /* 0x000fe40000004100 */
[C---:B------:R-:W-:Y:S01]  /*8c50*/  FMUL R23, R78.reuse, R23 ;  /* 0x000000174e177220 */ /* 0x040fe20000400000 */
[C---:B------:R-:W-:Y:S01]  /*8c60*/  FFMA R18, R81.reuse, R2, R18 ;  /* 0x0000000251127223 */ /* 0x040fe20000000012 */
[----:B------:R-:W-:Y:S02]  /*8c70*/  HADD2.F32 R2, -RZ, R106.H1_H1 ;  /* 0x3000006aff027230 */ /* 0x000fe40000004100 */
[C---:B------:R-:W-:Y:S01]  /*8c80*/  FMUL R27, R78.reuse, R27 ;  /* 0x0000001b4e1b7220 */ /* 0x040fe20000400000 */
[C---:B------:R-:W-:Y:S01]  /*8c90*/  FFMA R23, R81.reuse, R0, R23 ;  /* 0x0000000051177223 */ /* 0x040fe20000000017 */
[----:B------:R-:W-:Y:S02]  /*8ca0*/  HADD2.F32 R0, -RZ, R112.H0_H0 ;  /* 0x20000070ff007230 */ /* 0x000fe40000004100 */
[C---:B------:R-:W-:Y:S01]  /*8cb0*/  FFMA R20, R81.reuse, R3, R20 ;  /* 0x0000000351147223 */ /* 0x040fe20000000014 */
[----:B------:R-:W-:Y:S02]  /*8cc0*/  HADD2.F32 R3, -RZ, R114.H0_H0 ;  /* 0x20000072ff037230 */ /* 0x000fe40000004100 */
[C---:B------:R-:W-:Y:S01]  /*8cd0*/  FFMA R21, R81.reuse, R2, R21 ;  /* 0x0000000251157223 */ /* 0x040fe20000000015 */
[C---:B------:R-:W-:Y:S01]  /*8ce0*/  FFMA R22, R81.reuse, R5, R22 ;  /* 0x0000000551167223 */ /* 0x040fe20000000016 */
[C---:B------:R-:W-:Y:S01]  /*8cf0*/  FFMA R27, R81.reuse, R4, R27 ;  /* 0x00000004511b7223 */ /* 0x040fe2000000001b */
[C---:B------:R-:W-:Y:S01]  /*8d00*/  FFMA R24, R81.reuse, R0, R24 ;  /* 0x0000000051187223 */ /* 0x040fe20000000018 */
[----:B------:R-:W-:Y:S02]  /*8d10*/  HADD2.F32 R2, -RZ, R112.H1_H1 ;  /* 0x30000070ff027230 */ /* 0x000fe40000004100 */
[C---:B------:R-:W-:Y:S01]  /*8d20*/  FMUL R31, R78.reuse, R31 ;  /* 0x0000001f4e1f7220 */ /* 0x040fe20000400000 */
[----:B------:R-:W-:Y:S02]  /*8d30*/  HADD2.F32 R0, -RZ, R113.H0_H0 ;  /* 0x20000071ff007230 */ /* 0x000fe40000004100 */
[C---:B------:R-:W-:Y:S01]  /*8d40*/  FMUL R35, R78.reuse, R35 ;  /* 0x000000234e237220 */ /* 0x040fe20000400000 */
[----:B------:R-:W-:Y:S02]  /*8d50*/  HADD2.F32 R5, -RZ, R115.H0_H0 ;  /* 0x20000073ff057230 */ /* 0x000fe40000004100 */
[C---:B------:R-:W-:Y:S01]  /*8d60*/  FFMA R25, R81.reuse, R2, R25 ;  /* 0x0000000251197223 */ /* 0x040fe20000000019 */
[----:B------:R-:W-:Y:S02]  /*8d70*/  HADD2.F32 R2, -RZ, R114.H1_H1 ;  /* 0x30000072ff027230 */ /* 0x000fe40000004100 */
[----:B------:R-:W-:Y:S01]  /*8d80*/  FFMA R26, R81, R0, R26 ;  /* 0x00000000511a7223 */ /* 0x000fe2000000001a */
[----:B------:R-:W-:Y:S02]  /*8d90*/  HADD2.F32 R0, -RZ, R113.H1_H1 ;  /* 0x30000071ff007230 */ /* 0x000fe40000004100 */
[C---:B------:R-:W-:Y:S01]  /*8da0*/  FMUL R39, R78.reuse, R39 ;  /* 0x000000274e277220 */ /* 0x040fe20000400000 */
[----:B------:R-:W-:Y:S01]  /*8db0*/  HADD2.F32 R4, -RZ, R115.H1_H1 ;  /* 0x30000073ff047230 */ /* 0x000fe20000004100 */
[----:B------:R-:W-:Y:S01]  /*8dc0*/  F2FP.F16.F32.PACK_AB R95, R11, R6 ;  /* 0x000000060b5f723e */ /* 0x000fe200000000ff */
[C---:B------:R-:W-:Y:S01]  /*8dd0*/  FMUL R43, R78.reuse, R43 ;  /* 0x0000002b4e2b7220 */ /* 0x040fe20000400000 */
[C---:B------:R-:W-:Y:S01]  /*8de0*/  FFMA R31, R81.reuse, R0, R31 ;  /* 0x00000000511f7223 */ /* 0x040fe2000000001f */
[--C-:B------:R-:W-:Y:S02]  /*8df0*/  HADD2.F32 R0, -RZ, R120.reuse.H0_H0 ;  /* 0x20000078ff007230 */ /* 0x100fe40000004100 */
[C---:B------:R-:W-:Y:S01]  /*8e00*/  FFMA R28, R81.reuse, R3, R28 ;  /* 0x00000003511c7223 */ /* 0x040fe2000000001c */
[----:B------:R1:W-:Y:S01]  /*8e10*/  STS.128 [R178+UR48+0x8400], R92 ;  /* 0x0084005cb2007988 */ /* 0x0003e20008000c30 */
[C---:B------:R-:W-:Y:S01]  /*8e20*/  FFMA R29, R81.reuse, R2, R29 ;  /* 0x00000002511d7223 */ /* 0x040fe2000000001d */
[C---:B------:R-:W-:Y:S01]  /*8e30*/  FFMA R30, R81.reuse, R5, R30 ;  /* 0x00000005511e7223 */ /* 0x040fe2000000001e */
[C---:B------:R-:W-:Y:S01]  /*8e40*/  FFMA R35, R81.reuse, R4, R35 ;  /* 0x0000000451237223 */ /* 0x040fe20000000023 */
[----:B------:R-:W-:Y:S02]  /*8e50*/  HADD2.F32 R2, -RZ, R120.H1_H1 ;  /* 0x30000078ff027230 */ /* 0x000fe40000004100 */
[----:B------:R-:W-:Y:S01]  /*8e60*/  FFMA R32, R81, R0, R32 ;  /* 0x0000000051207223 */ /* 0x000fe20000000020 */
[--C-:B------:R-:W-:Y:S01]  /*8e70*/  HADD2.F32 R3, -RZ, R121.reuse.H0_H0 ;  /* 0x20000079ff037230 */ /* 0x100fe20000004100 */
[----:B------:R-:W-:Y:S01]  /*8e80*/  F2FP.F16.F32.PACK_AB R8, R9, R8 ;  /* 0x000000080908723e */ /* 0x000fe200000000ff */
[----:B------:R-:W-:Y:S02]  /*8e90*/  HADD2.F32 R0, -RZ, R121.H1_H1 ;  /* 0x30000079ff007230 */ /* 0x000fe40000004100 */
[C---:B------:R-:W-:Y:S01]  /*8ea0*/  FFMA R33, R81.reuse, R2, R33 ;  /* 0x0000000251217223 */ /* 0x040fe20000000021 */
[--C-:B------:R-:W-:Y:S02]  /*8eb0*/  HADD2.F32 R5, -RZ, R123.reuse.H0_H0 ;  /* 0x2000007bff057230 */ /* 0x100fe40000004100 */
[C---:B------:R-:W-:Y:S01]  /*8ec0*/  FFMA R34, R81.reuse, R3, R34 ;  /* 0x0000000351227223 */ /* 0x040fe20000000022 */
[--C-:B------:R-:W-:Y:S02]  /*8ed0*/  HADD2.F32 R3, -RZ, R122.reuse.H0_H0 ;  /* 0x2000007aff037230 */ /* 0x100fe40000004100 */
[----:B------:R-:W-:Y:S01]  /*8ee0*/  FFMA R39, R81, R0, R39 ;  /* 0x0000000051277223 */ /* 0x000fe20000000027 */
[----:B------:R-:W-:Y:S01]  /*8ef0*/  HADD2.F32 R0, -RZ, R122.H1_H1 ;  /* 0x3000007aff007230 */ /* 0x000fe20000004100 */
[----:B------:R-:W-:Y:S01]  /*8f00*/  F2FP.F16.F32.PACK_AB R9, R15, R10 ;  /* 0x0000000a0f09723e */ /* 0x000fe200000000ff */
[----:B------:R-:W-:Y:S02]  /*8f10*/  HADD2.F32 R2, -RZ, R123.H1_H1 ;  /* 0x3000007bff027230 */ /* 0x000fe40000004100 */
[C---:B------:R-:W-:Y:S01]  /*8f20*/  FFMA R36, R81.reuse, R3, R36 ;  /* 0x0000000351247223 */ /* 0x040fe20000000024 */
[--C-:B------:R-:W-:Y:S02]  /*8f30*/  HADD2.F32 R3, -RZ, R129.reuse.H0_H0 ;  /* 0x20000081ff037230 */ /* 0x100fe40000004100 */
[C---:B------:R-:W-:Y:S01]  /*8f40*/  FFMA R37, R81.reuse, R0, R37 ;  /* 0x0000000051257223 */ /* 0x040fe20000000025 */
[C---:B------:R-:W-:Y:S01]  /*8f50*/  FFMA R38, R81.reuse, R5, R38 ;  /* 0x0000000551267223 */ /* 0x040fe20000000026 */
[--C-:B------:R-:W-:Y:S02]  /*8f60*/  HADD2.F32 R0, -RZ, R128.reuse.H0_H0 ;  /* 0x20000080ff007230 */ /* 0x100fe40000004100 */
[----:B------:R-:W-:Y:S01]  /*8f70*/  FFMA R43, R81, R2, R43 ;  /* 0x00000002512b7223 */ /* 0x000fe2000000002b */
[----:B------:R-:W-:Y:S01]  /*8f80*/  HADD2.F32 R2, -RZ, R128.H1_H1 ;  /* 0x30000080ff027230 */ /* 0x000fe20000004100 */
[----:B------:R-:W-:Y:S01]  /*8f90*/  F2FP.F16.F32.PACK_AB R10, R13, R12 ;  /* 0x0000000c0d0a723e */ /* 0x000fe200000000ff */
[C---:B------:R-:W-:Y:S01]  /*8fa0*/  FMUL R47, R78.reuse, R47 ;  /* 0x0000002f4e2f7220 */ /* 0x040fe20000400000 */
[----:B------:R-:W-:Y:S01]  /*8fb0*/  F2FP.F16.F32.PACK_AB R11, R19, R14 ;  /* 0x0000000e130b723e */ /* 0x000fe200000000ff */
[C---:B------:R-:W-:Y:S01]  /*8fc0*/  FFMA R40, R81.reuse, R0, R40 ;  /* 0x0000000051287223 */ /* 0x040fe20000000028 */
[----:B------:R-:W-:Y:S02]  /*8fd0*/  HADD2.F32 R0, -RZ, R129.H1_H1 ;  /* 0x30000081ff007230 */ /* 0x000fe40000004100 */
[C---:B------:R-:W-:Y:S01]  /*8fe0*/  FFMA R41, R81.reuse, R2, R41 ;  /* 0x0000000251297223 */ /* 0x040fe20000000029 */
[----:B------:R-:W-:Y:S01]  /*8ff0*/  FFMA R42, R81, R3, R42 ;  /* 0x00000003512a7223 */ /* 0x000fe2000000002a */
[----:B------:R1:W-:Y:S01]  /*9000*/  STS.128 [R179+0x8400], R8 ;  /* 0x00840008b3007388 */ /* 0x0003e20000000c00 */
[--C-:B------:R-:W-:Y:S01]  /*9010*/  HADD2.F32 R3, -RZ, R130.reuse.H0_H0 ;  /* 0x20000082ff037230 */ /* 0x100fe20000004100 */
[----:B------:R-:W-:Y:S01]  /*9020*/  F2FP.F16.F32.PACK_AB R16, R17, R16 ;  /* 0x000000101110723e */ /* 0x000fe200000000ff */
[----:B------:R-:W-:Y:S01]  /*9030*/  HADD2.F32 R2, -RZ, R130.H1_H1 ;  /* 0x30000082ff027230 */ /* 0x000fe20000004100 */
[----:B------:R-:W-:Y:S01]  /*9040*/  F2FP.F16.F32.PACK_AB R17, R23, R18 ;  /* 0x000000121711723e */ /* 0x000fe200000000ff */
[----:B------:R-:W-:Y:S01]  /*9050*/  FFMA R47, R81, R0, R47 ;  /* 0x00000000512f7223 */ /* 0x000fe2000000002f */
[--C-:B------:R-:W-:Y:S01]  /*9060*/  HADD2.F32 R5, -RZ, R131.reuse.H0_H0 ;  /* 0x20000083ff057230 */ /* 0x100fe20000004100 */
[----:B------:R-:W-:Y:S01]  /*9070*/  F2FP.F16.F32.PACK_AB R18, R21, R20 ;  /* 0x000000141512723e */ /* 0x000fe200000000ff */
[----:B------:R-:W-:Y:S01]  /*9080*/  HADD2.F32 R0, -RZ, R131.H1_H1 ;  /* 0x30000083ff007230 */ /* 0x000fe20000004100 */
[----:B------:R-:W-:Y:S01]  /*9090*/  F2FP.F16.F32.PACK_AB R19, R27, R22 ;  /* 0x000000161b13723e */ /* 0x000fe200000000ff */
[C---:B------:R-:W-:Y:S01]  /*90a0*/  FMUL R51, R78.reuse, R51 ;  /* 0x000000334e337220 */ /* 0x040fe20000400000 */
[C---:B------:R-:W-:Y:S01]  /*90b0*/  FFMA R44, R81.reuse, R3, R44 ;  /* 0x00000003512c7223 */ /* 0x040fe2000000002c */
[C---:B------:R-:W-:Y:S01]  /*90c0*/  FFMA R45, R81.reuse, R2, R45 ;  /* 0x00000002512d7223 */ /* 0x040fe2000000002d */
[C---:B------:R-:W-:Y:S01]  /*90d0*/  FFMA R46, R81.reuse, R5, R46 ;  /* 0x00000005512e7223 */ /* 0x040fe2000000002e */
[----:B------:R1:W-:Y:S01]  /*90e0*/  STS.128 [R177+0x8400], R16 ;  /* 0x00840010b1007388 */ /* 0x0003e20000000c00 */
[----:B------:R-:W-:Y:S01]  /*90f0*/  FFMA R51, R81, R0, R51 ;  /* 0x0000000051337223 */ /* 0x000fe20000000033 */
[--C-:B------:R-:W-:Y:S01]  /*9100*/  HADD2.F32 R3, -RZ, R136.reuse.H0_H0 ;  /* 0x20000088ff037230 */ /* 0x100fe20000004100 */
[----:B------:R-:W-:Y:S01]  /*9110*/  F2FP.F16.F32.PACK_AB R24, R25, R24 ;  /* 0x000000181918723e */ /* 0x000fe200000000ff */
[----:B------:R-:W-:Y:S01]  /*9120*/  HADD2.F32 R0, -RZ, R136.H1_H1 ;  /* 0x30000088ff007230 */ /* 0x000fe20000004100 */
[----:B------:R-:W-:Y:S01]  /*9130*/  F2FP.F16.F32.PACK_AB R25, R31, R26 ;  /* 0x0000001a1f19723e */ /* 0x000fe200000000ff */
        /* <DEDUP_REMOVED lines=16> */
[----:B------:R-:W-:Y:S01]  /*9240*/  FFMA R52, R81, R0, R52 ;  /* 0x0000000051347223 */ /* 0x000fe20000000034 */
[----:B------:R-:W-:Y:S01]  /*9250*/  F2FP.F16.F32.PACK_AB R35, R43, R38 ;  /* 0x000000262b23723e */ /* 0x000fe200000000ff */
[C---:B------:R-:W-:Y:S01]  /*9260*/  FFMA R53, R81.reuse, R2, R53 ;  /* 0x0000000251357223 */ /* 0x040fe20000000035 */
[----:B------:R-:W-:Y:S01]  /*9270*/  FFMA R54, R81, R3, R54 ;  /* 0x0000000351367223 */ /* 0x000fe20000000036 */
[----:B------:R-:W-:Y:S01]  /*9280*/  HADD2.F32 R0, -RZ, R139.H1_H1 ;  /* 0x3000008bff007230 */ /* 0x000fe20000004100 */
[----:B------:R-:W-:Y:S01]  /*9290*/  F2FP.F16.F32.PACK_AB R40, R41, R40 ;  /* 0x000000282928723e */ /* 0x000fe200000000ff */
[----:B------:R1:W-:Y:S01]  /*92a0*/  STS.128 [R175+0x8400], R32 ;  /* 0x00840020af007388 */ /* 0x0003e20000000c00 */
[C---:B------:R-:W-:Y:S01]  /*92b0*/  FMUL R59, R78.reuse, R59 ;  /* 0x0000003b4e3b7220 */ /* 0x040fe20000400000 */
[--C-:B------:R-:W-:Y:S01]  /*92c0*/  HADD2.F32 R3, -RZ, R144.reuse.H0_H0 ;  /* 0x20000090ff037230 */ /* 0x100fe20000004100 */
[----:B------:R-:W-:Y:S01]  /*92d0*/  F2FP.F16.F32.PACK_AB R41, R47, R42 ;  /* 0x0000002a2f29723e */ /* 0x000fe200000000ff */
[----:B------:R-:W-:Y:S01]  /*92e0*/  HADD2.F32 R2, -RZ, R144.H1_H1 ;  /* 0x30000090ff027230 */ /* 0x000fe20000004100 */
[----:B------:R-:W-:Y:S01]  /*92f0*/  F2FP.F16.F32.PACK_AB R42, R45, R44 ;  /* 0x0000002c2d2a723e */ /* 0x000fe200000000ff */
[--C-:B------:R-:W-:Y:S01]  /*9300*/  HADD2.F32 R5, -RZ, R145.reuse.H0_H0 ;  /* 0x20000091ff057230 */ /* 0x100fe20000004100 */
        /* <DEDUP_REMOVED lines=8> */
[----:B------:R-:W-:Y:S01]  /*9390*/  FFMA R58, R81, R5, R58 ;  /* 0x00000005513a7223 */ /* 0x000fe2000000003a */
[----:B------:R-:W-:Y:S01]  /*93a0*/  HADD2.F32 R2, -RZ, R146.H1_H1 ;  /* 0x30000092ff027230 */ /* 0x000fe20000004100 */
[----:B------:R-:W-:Y:S01]  /*93b0*/  F2FP.F16.F32.PACK_AB R48, R49, R48 ;  /* 0x000000303130723e */ /* 0x000fe200000000ff */
[--C-:B------:R-:W-:Y:S01]  /*93c0*/  HADD2.F32 R5, -RZ, R147.reuse.H0_H0 ;  /* 0x20000093ff057230 */ /* 0x100fe20000004100 */
[----:B------:R-:W-:Y:S01]  /*93d0*/  F2FP.F16.F32.PACK_AB R49, R55, R50 ;  /* 0x000000323731723e */ /* 0x000fe200000000ff */
[----:B------:R-:W-:Y:S02]  /*93e0*/  HADD2.F32 R4, -RZ, R147.H1_H1 ;  /* 0x30000093ff047230 */ /* 0x000fe40000004100 */
[----:B------:R-:W-:Y:S01]  /*93f0*/  FFMA R63, R81, R0, R63 ;  /* 0x00000000513f7223 */ /* 0x000fe2000000003f */
[----:B------:R-:W-:Y:S01]  /*9400*/  FMUL R67, R78, R67 ;  /* 0x000000434e437220 */ /* 0x000fe20000400000 */
[----:B------:R-:W-:Y:S01]  /*9410*/  F2FP.F16.F32.PACK_AB R50, R53, R52 ;  /* 0x000000343532723e */ /* 0x000fe200000000ff */
[----:B------:R-:W-:Y:S01]  /*9420*/  FFMA R60, R81, R3, R60 ;  /* 0x00000003513c7223 */ /* 0x000fe2000000003c */
[----:B------:R-:W-:Y:S01]  /*9430*/  F2FP.F16.F32.PACK_AB R51, R59, R54 ;  /* 0x000000363b33723e */ /* 0x000fe200000000ff */
[C---:B------:R-:W-:Y:S01]  /*9440*/  FFMA R61, R81.reuse, R2, R61 ;  /* 0x00000002513d7223 */ /* 0x040fe2000000003d */
[C---:B------:R-:W-:Y:S01]  /*9450*/  FFMA R62, R81.reuse, R5, R62 ;  /* 0x00000005513e7223 */ /* 0x040fe2000000003e */
[----:B------:R-:W-:Y:S01]  /*9460*/  FFMA R67, R81, R4, R67 ;  /* 0x0000000451437223 */ /* 0x000fe20000000043 */
[----:B------:R-:W-:Y:S01]  /*9470*/  F2FP.F16.F32.PACK_AB R56, R57, R56 ;  /* 0x000000383938723e */ /* 0x000fe200000000ff */
[----:B------:R1:W-:Y:S01]  /*9480*/  STS.128 [R174+0x8400], R48 ;  /* 0x00840030ae007388 */ /* 0x0003e20000000c00 */
[----:B------:R-:W-:Y:S02]  /*9490*/  F2FP.F16.F32.PACK_AB R57, R63, R58 ;  /* 0x0000003a3f39723e */ /* 0x000fe400000000ff */
        /* <DEDUP_REMOVED lines=22> */
.L_x_116:
[----:B------:R-:W-:Y:S05]  /*9600*/  BSYNC.RECONVERGENT B0 ;  /* 0x0000000000007941 */ /* 0x000fea0003800200 */
.L_x_115:
        /* <DEDUP_REMOVED lines=13> */
[----:B-1----:R-:W-:Y:S04]  /*96e0*/  @P1 IADD3 R9, PT, PT, R101, UR48, RZ ;  /* 0x0000003065091c10 */ /* 0x002fe8000fffe0ff */
[----:B------:R-:W-:Y:S01]  /*96f0*/  @P1 IADD3 R7, PT, PT, R102, R9, RZ ;  /* 0x0000000966071210 */ /* 0x000fe20007ffe0ff */
[--C-:B------:R-:W-:Y:S02]  /*9700*/  @P1 IMAD.IADD R5, R100, 0x1, R9.reuse ;  /* 0x0000000164051824 */ /* 0x100fe400078e0209 */
[----:B------:R-:W-:Y:S01]  /*9710*/  @P1 IMAD.IADD R2, R110, 0x1, R9 ;  /* 0x000000016e021824 */ /* 0x000fe200078e0209 */
[----:B------:R-:W-:Y:S06]  /*9720*/  @P0 BRA `(.L_x_120) ;  /* 0x00000000000c0947 */ /* 0x000fec0003800000 */
[----:B------:R-:W-:Y:S04]  /*9730*/  SHF.L.U32 R0, R167, 0x1f, RZ ;  /* 0x0000001fa7007819 */ /* 0x000fe800000006ff */
[----:B------:R-:W1:Y:S02]  /*9740*/  SYNCS.PHASECHK.TRANS64.TRYWAIT P0, [R3+URZ+0x60], R0 ;  /* 0x00006000030075a7 */ /* 0x000e6400080011ff */
[----:B-1----:R-:W-:Y:S05]  /*9750*/  @!P0 BRA `(.L_x_121) ;  /* 0x0000002000548947 */ /* 0x002fea0003800000 */
.L_x_120:
[----:B------:R-:W-:Y:S05]  /*9760*/  BSYNC B0 ;  /* 0x0000000000007941 */ /* 0x000fea0003800000 */
.L_x_119:
[----:B------:R-:W-:Y:S11]  /*9770*/  ISETP.NE.AND P0, PT, R108, RZ, PT ;  /* 0x000000ff6c00720c */ /* 0x000ff60003f05270 */
[----:B------:R-:W-:Y:S02]  /*9780*/  @!UPT UIADD3 URZ, UPT, UPT, URZ, URZ, URZ ;  /* 0x000000fffffff290 */ /* 0x000fe4000fffe0ff */
[----:B------:R2:W3:Y:S01]  /*9790*/  @P0 LDS.128 R88, [R101+UR48+0x400] ;  /* 0x0004003065580984 */ /* 0x0004e20008000c00 */
[----:B-1----:R-:W-:Y:S01]  /*97a0*/  @P0 IMAD.IADD R3, R102, 0x1, R5 ;  /* 0x0000000166030824 */ /* 0x002fe200078e0205 */
[C---:B------:R-:W-:Y:S01]  /*97b0*/  @P0 IADD3 R4, PT, PT, R110.reuse, R5, RZ ;  /* 0x000000056e040210 */ /* 0x040fe20007ffe0ff */
[C---:B------:R-:W-:Y:S01]  /*97c0*/  @P0 IMAD.IADD R0, R110.reuse, 0x1, R7 ;  /* 0x000000016e000824 */ /* 0x040fe200078e0207 */
[----:B------:R2:W4:Y:S02]  /*97d0*/  @P0 LDS.128 R96, [R2+0x400] ;  /* 0x0004000002600984 */ /* 0x0005240000000c00 */
[----:B------:R-:W-:Y:S02]  /*97e0*/  @P0 IADD3 R110, PT, PT, R110, R3, RZ ;  /* 0x000000036e6e0210 */ /* 0x000fe40007ffe0ff */
[----:B------:R2:W1:Y:S04]  /*97f0*/  @P0 LDS.128 R104, [R7+0x400] ;  /* 0x0004000007680984 */ /* 0x0004680000000c00 */
[----:B------:R2:W1:Y:S04]  /*9800*/  @P0 LDS.128 R112, [R0+0x400] ;  /* 0x0004000000700984 */ /* 0x0004680000000c00 */
[----:B------:R2:W1:Y:S04]  /*9810*/  @P0 LDS.128 R120, [R5+0x400] ;  /* 0x0004000005780984 */ /* 0x0004680000000c00 */
[----:B------:R2:W1:Y:S04]  /*9820*/  @P0 LDS.128 R128, [R4+0x400] ;  /* 0x0004000004800984 */ /* 0x0004680000000c00 */
[----:B------:R2:W1:Y:S04]  /*9830*/  @P0 LDS.128 R136, [R3+0x400] ;  /* 0x0004000003880984 */ /* 0x0004680000000c00 */
[----:B------:R2:W1:Y:S02]  /*9840*/  @P0 LDS.128 R144, [R110+0x400] ;  /* 0x000400006e900984 */ /* 0x0004640000000c00 */
.L_x_118:
[----:B------:R-:W-:Y:S05]  /*9850*/  BSYNC B1 ;  /* 0x0000000000017941 */ /* 0x000fea0003800000 */
.L_x_117:
[----:B--2---:R-:W-:Y:S05]  /*9860*/  VIADD R3, R80, 0xc0 ;  /* 0x000000c050037836 */ /* 0x004fea0000000000 */
[----:B------:R-:W-:Y:S04]  /*9870*/  SHF.R.U32.HI R3, RZ, 0x15, R3 ;  /* 0x00000015ff037819 */ /* 0x000fe80000011603 */
[----:B------:R-:W-:Y:S11]  /*9880*/  LOP3.LUT P0, RZ, R3, 0x3, R162, 0x48, !PT ;  /* 0x0000000303ff7812 */ /* 0x000ff600078048a2 */
[----:B------:R-:W-:Y:S02]  /*9890*/  @!UPT UIADD3 URZ, UPT, UPT, URZ, URZ, URZ ;  /* 0x000000fffffff290 */ /* 0x000fe4000fffe0ff */
[----:B------:R-:W-:Y:S05]  /*98a0*/  @!P0 BRA `(.L_x_122) ;  /* 0x0000000000408947 */ /* 0x000fea0003800000 */
[----:B------:R-:W2:Y:S01]  /*98b0*/  LDCU.64 UR8, c[0x4][0x70] ;  /* 0x01000e00ff0877ac */ /* 0x000ea20008000a00 */
[----:B------:R-:W-:Y:S01]  /*98c0*/  MOV R3, 0x0 ;  /* 0x0000000000037802 */ /* 0x000fe20000000f00 */
[----:B------:R-:W-:Y:S02]  /*98d0*/  HFMA2 R12, -RZ, RZ, 0, 5.9604644775390625e-08 ;  /* 0x00000001ff0c7431 */ /* 0x000fe400000001ff */
[----:B-1----:R-:W-:Y:S02]  /*98e0*/  IMAD.MOV.U32 R8, RZ, RZ, 0x192 ;  /* 0x00000192ff087424 */ /* 0x002fe400078e00ff */
[----:B------:R-:W-:Y:S01]  /*98f0*/  IMAD.MOV.U32 R13, RZ, RZ, RZ ;  /* 0x000000ffff0d7224 */ /* 0x000fe200078e00ff */
[----:B------:R-:W1:Y:S01]  /*9900*/  LDCU.64 UR6, c[0x4][0x78] ;  /* 0x01000f00ff0677ac */ /* 0x000e620008000a00 */
[----:B------:R-:W3:Y:S01]  /*9910*/  LDC.64 R2, c[0x4][R3] ;  /* 0x0100000003027b82 */ /* 0x000ee20000000a00 */
[----:B------:R-:W5:Y:S01]  /*9920*/  LDCU.64 UR4, c[0x4][0x10] ;  /* 0x01000200ff0477ac */ /* 0x000f620008000a00 */
[----:B--2---:R-:W-:Y:S01]  /*9930*/  MOV R5, UR9 ;  /* 0x0000000900057c02 */ /* 0x004fe20008000f00 */
[----:B------:R-:W-:Y:S01]  /*9940*/  IMAD.U32 R4, RZ, RZ, UR8 ;  /* 0x00000008ff047e24 */ /* 0x000fe2000f8e00ff */
[----:B-1----:R-:W-:Y:S01]  /*9950*/  MOV R7, UR7 ;  /* 0x0000000700077c02 */ /* 0x002fe20008000f00 */
[----:B------:R-:W-:Y:S01]  /*9960*/  IMAD.U32 R6, RZ, RZ, UR6 ;  /* 0x00000006ff067e24 */ /* 0x000fe2000f8e00ff */
[----:B-----5:R-:W-:Y:S01]  /*9970*/  MOV R11, UR5 ;  /* 0x00000005000b7c02 */ /* 0x020fe20008000f00 */
[----:B------:R-:W-:Y:S02]  /*9980*/  IMAD.U32 R10, RZ, RZ, UR4 ;  /* 0x00000004ff0a7e24 */ /* 0x000fe4000f8e00ff */
[----:B------:R-:W-:Y:S07]  /*9990*/  LEPC R20, `(.L_x_122) ;  /* 0x000000001014794e */ /* 0x000fee0000000000 */
[----:B---34-:R-:W-:Y:S05]  /*99a0*/  CALL.ABS.NOINC R2 ;  /* 0x0000000002007343 */ /* 0x018fea0003c00000 */
.L_x_122:
[----:B------:R-:W-:Y:S01]  /*99b0*/  ISETP.NE.AND P0, PT, R170, RZ, PT ;  /* 0x000000ffaa00720c */ /* 0x000fe20003f05270 */
[----:B------:R-:W-:Y:S05]  /*99c0*/  WARPSYNC.ALL ;  /* 0x0000000000007948 */ /* 0x000fea0003800000 */
[----:B------:R-:W-:Y:S01]  /*99d0*/  R2UR UR4, R80 ;  /* 0x00000000500472ca */ /* 0x000fe200000e0000 */
[--C-:B---3--:R-:W-:Y:S01]  /*99e0*/  HADD2.F32 R82, -RZ, R88.reuse.H0_H0 ;  /* 0x20000058ff527230 */ /* 0x108fe20000004100 */
[----:B------:R-:W-:Y:S01]  /*99f0*/  R2UR UR5, R87 ;  /* 0x00000000570572ca */ /* 0x000fe200000e0000 */
[----:B------:R-:W-:Y:S01]  /*9a00*/  HADD2.F32 R84, -RZ, R88.H1_H1 ;  /* 0x30000058ff547230 */ /* 0x000fe20000004100 */
[----:B------:R-:W-:Y:S01]  /*9a10*/  BSSY.RECONVERGENT B0, `(.L_x_123) ;  /* 0x00000fd000007945 */ /* 0x000fe20003800200 */
[--C-:B------:R-:W-:Y:S02]  /*9a20*/  HADD2.F32 R83, -RZ, R89.reuse.H0_H0 ;  /* 0x20000059ff537230 */ /* 0x100fe40000004100 */
[----:B------:R-:W-:Y:S02]  /*9a30*/  HADD2.F32 R86, -RZ, R89.H1_H1 ;  /* 0x30000059ff567230 */ /* 0x000fe40000004100 */
[--C-:B------:R-:W-:Y:S02]  /*9a40*/  HADD2.F32 R85, -RZ, R90.reuse.H0_H0 ;  /* 0x2000005aff557230 */ /* 0x100fe40000004100 */
[----:B------:R-:W-:Y:S02]  /*9a50*/  HADD2.F32 R88, -RZ, R90.H1_H1 ;  /* 0x3000005aff587230 */ /* 0x000fe40000004100 */
[----:B-1----:R-:W1:Y:S01]  /*9a60*/  LDTM.x64 R4, tmem[UR4+0xc0] ;  /* 0x0000c004000479ee */ /* 0x002e620008340000 */
[----:B------:R-:W-:Y:S01]  /*9a70*/  NOP ;  /* 0x0000000000007918 */ /* 0x000fe20000000000 */
[----:B------:R-:W-:Y:S01]  /*9a80*/  UIADD3 UR5, UPT, UPT, UR5, 0xe0, URZ ;  /* 0x000000e005057890 */ /* 0x000fe2000fffe0ff */
[--C-:B------:R-:W-:Y:S02]  /*9a90*/  HADD2.F32 R87, -RZ, R91.reuse.H0_H0 ;  /* 0x2000005bff577230 */ /* 0x100fe40000004100 */
[----:B------:R-:W-:Y:S01]  /*9aa0*/  HADD2.F32 R90, -RZ, R91.H1_H1 ;  /* 0x3000005bff5a7230 */ /* 0x000fe20000004100 */
[----:B------:R-:W-:Y:S01]  /*9ab0*/  UPRMT UR5, UR37, 0x654, UR5 ;  /* 0x0000065425057896 */ /* 0x000fe20008000005 */
[--C-:B----4-:R-:W-:Y:S02]  /*9ac0*/  HADD2.F32 R89, -RZ, R96.reuse.H0_H0 ;  /* 0x20000060ff597230 */ /* 0x110fe40000004100 */
[----:B------:R-:W-:Y:S02]  /*9ad0*/  HADD2.F32 R91, -RZ, R96.H1_H1 ;  /* 0x30000060ff5b7230 */ /* 0x000fe40000004100 */
[--C-:B------:R-:W-:Y:S02]  /*9ae0*/  HADD2.F32 R92, -RZ, R97.reuse.H0_H0 ;  /* 0x20000061ff5c7230 */ /* 0x100fe40000004100 */
[----:B------:R-:W-:Y:S02]  /*9af0*/  HADD2.F32 R94, -RZ, R97.H1_H1 ;  /* 0x30000061ff5e7230 */ /* 0x000fe40000004100 */
[----:B-1----:R-:W-:Y:S01]  /*9b00*/  SYNCS.ARRIVE.TRANS64.RED.A1T0 RZ, [UR5], RZ ;  /* 0x000000ffffff79a7 */ /* 0x002fe20008100405 */
[--C-:B------:R-:W-:Y:S02]  /*9b10*/  HADD2.F32 R93, -RZ, R98.reuse.H0_H0 ;  /* 0x20000062ff5d7230 */ /* 0x100fe40000004100 */
[----:B------:R-:W-:Y:S02]  /*9b20*/  HADD2.F32 R96, -RZ, R98.H1_H1 ;  /* 0x30000062ff607230 */ /* 0x000fe40000004100 */
[--C-:B------:R-:W-:Y:S02]  /*9b30*/  HADD2.F32 R95, -RZ, R99.reuse.H0_H0 ;  /* 0x20000063ff5f7230 */ /* 0x100fe40000004100 */
[----:B------:R-:W-:Y:S02]  /*9b40*/  HADD2.F32 R98, -RZ, R99.H1_H1 ;  /* 0x30000063ff627230 */ /* 0x000fe40000004100 */
[C---:B------:R-:W-:Y:S01]  /*9b50*/  FMUL R4, R78.reuse, R4 ;  /* 0x000000044e047220 */ /* 0x040fe20000400000 */
[C---:B------:R-:W-:Y:S01]  /*9b60*/  FMUL R5, R78.reuse, R5 ;  /* 0x000000054e057220 */ /* 0x040fe20000400000 */
[C---:B------:R-:W-:Y:S01]  /*9b70*/  FMUL R6, R78.reuse, R6 ;  /* 0x000000064e067220 */ /* 0x040fe20000400000 */
[C---:B------:R-:W-:Y:S01]  /*9b80*/  FMUL R7, R78.reuse, R7 ;  /* 0x000000074e077220 */ /* 0x040fe20000400000 */
[C---:B------:R-:W-:Y:S01]  /*9b90*/  FFMA R4, R81.reuse, R82, R4 ;  /* 0x0000005251047223 */ /* 0x040fe20000000004 */
[C---:B------:R-:W-:Y:S01]  /*9ba0*/  FFMA R5, R81.reuse, R84, R5 ;  /* 0x0000005451057223 */ /* 0x040fe20000000005 */
[C---:B------:R-:W-:Y:S01]  /*9bb0*/  FFMA R6, R81.reuse, R83, R6 ;  /* 0x0000005351067223 */ /* 0x040fe20000000006 */
[----:B------:R-:W-:Y:S01]  /*9bc0*/  FFMA R7, R81, R86, R7 ;  /* 0x0000005651077223 */ /* 0x000fe20000000007 */
[C---:B------:R-:W-:Y:S01]  /*9bd0*/  FMUL R8, R78.reuse, R8 ;  /* 0x000000084e087220 */ /* 0x040fe20000400000 */
[C---:B------:R-:W-:Y:S01]  /*9be0*/  FMUL R9, R78.reuse, R9 ;  /* 0x000000094e097220 */ /* 0x040fe20000400000 */
[----:B------:R-:W-:Y:S01]  /*9bf0*/  F2FP.F16.F32.PACK_AB R4, R5, R4 ;  /* 0x000000040504723e */ /* 0x000fe200000000ff */
[C---:B------:R-:W-:Y:S01]  /*9c00*/  FMUL R10, R78.reuse, R10 ;  /* 0x0000000a4e0a7220 */ /* 0x040fe20000400000 */
[----:B------:R-:W-:Y:S01]  /*9c10*/  F2FP.F16.F32.PACK_AB R5, R7, R6 ;  /* 0x000000060705723e */ /* 0x000fe200000000ff */
[C---:B------:R-:W-:Y:S01]  /*9c20*/  FFMA R8, R81.reuse, R85, R8 ;  /* 0x0000005551087223 */ /* 0x040fe20000000008 */
[C---:B------:R-:W-:Y:S01]  /*9c30*/  FFMA R9, R81.reuse, R88, R9 ;  /* 0x0000005851097223 */ /* 0x040fe20000000009 */
[----:B------:R-:W-:Y:S01]  /*9c40*/  FFMA R10, R81, R87, R10 ;  /* 0x00000057510a7223 */ /* 0x000fe2000000000a */
[C---:B------:R-:W-:Y:S01]  /*9c50*/  FMUL R11, R78.reuse, R11 ;  /* 0x0000000b4e0b7220 */ /* 0x040fe20000400000 */
[C---:B------:R-:W-:Y:S01]  /*9c60*/  FMUL R0, R78.reuse, R12 ;  /* 0x0000000c4e007220 */ /* 0x040fe20000400000 */
[C---:B------:R-:W-:Y:S01]  /*9c70*/  FMUL R2, R78.reuse, R13 ;  /* 0x0000000d4e027220 */ /* 0x040fe20000400000 */
[----:B------:R-:W-:Y:S01]  /*9c80*/  F2FP.F16.F32.PACK_AB R6, R9, R8 ;  /* 0x000000080906723e */ /* 0x000fe200000000ff */
[C---:B------:R-:W-:Y:S01]  /*9c90*/  FFMA R11, R81.reuse, R90, R11 ;  /* 0x0000005a510b7223 */ /* 0x040fe2000000000b */
[C---:B------:R-:W-:Y:S01]  /*9ca0*/  FFMA R0, R81.reuse, R89, R0 ;  /* 0x0000005951007223 */ /* 0x040fe20000000000 */
[----:B------:R-:W-:Y:S01]  /*9cb0*/  FFMA R2, R81, R91, R2 ;  /* 0x0000005b51027223 */ /* 0x000fe20000000002 */
[C---:B------:R-:W-:Y:S01]  /*9cc0*/  FMUL R3, R78.reuse, R14 ;  /* 0x0000000e4e037220 */ /* 0x040fe20000400000 */
[C---:B------:R-:W-:Y:S01]  /*9cd0*/  FMUL R15, R78.reuse, R15 ;  /* 0x0000000f4e0f7220 */ /* 0x040fe20000400000 */
[----:B------:R-:W-:Y:S01]  /*9ce0*/  F2FP.F16.F32.PACK_AB R7, R11, R10 ;  /* 0x0000000a0b07723e */ /* 0x000fe200000000ff */
[----:B------:R-:W-:Y:S01]  /*9cf0*/  FMUL R12, R78, R16 ;  /* 0x000000104e0c7220 */ /* 0x000fe20000400000 */
[----:B------:R-:W-:Y:S01]  /*9d00*/  F2FP.F16.F32.PACK_AB R8, R2, R0 ;  /* 0x000000000208723e */ /* 0x000fe200000000ff */
[C---:B------:R-:W-:Y:S01]  /*9d10*/  FFMA R3, R81.reuse, R92, R3 ;  /* 0x0000005c51037223 */ /* 0x040fe20000000003 */
[C---:B------:R-:W-:Y:S01]  /*9d20*/  FFMA R15, R81.reuse, R94, R15 ;  /* 0x0000005e510f7223 */ /* 0x040fe2000000000f */
[----:B------:R1:W-:Y:S01]  /*9d30*/  STS.128 [R178+UR48+0xc400], R4 ;  /* 0x00c40004b2007988 */ /* 0x0003e20008000c30 */
[----:B------:R-:W-:Y:S01]  /*9d40*/  FFMA R12, R81, R93, R12 ;  /* 0x0000005d510c7223 */ /* 0x000fe2000000000c */
[C---:B------:R-:W-:Y:S01]  /*9d50*/  FMUL R13, R78.reuse, R17 ;  /* 0x000000114e0d7220 */ /* 0x040fe20000400000 */
[C---:B------:R-:W-:Y:S01]  /*9d60*/  FMUL R14, R78.reuse, R18 ;  /* 0x000000124e0e7220 */ /* 0x040fe20000400000 */
[----:B------:R-:W-:Y:S01]  /*9d70*/  F2FP.F16.F32.PACK_AB R9, R15, R3 ;  /* 0x000000030f09723e */ /* 0x000fe200000000ff */
[--C-:B------:R-:W-:Y:S02]  /*9d80*/  HADD2.F32 R97, -RZ, R104.reuse.H0_H0 ;  /* 0x20000068ff617230 */ /* 0x100fe40000004100 */
[C---:B------:R-:W-:Y:S01]  /*9d90*/  FFMA R13, R81.reuse, R96, R13 ;  /* 0x00000060510d7223 */ /* 0x040fe2000000000d */
[----:B------:R-:W-:Y:S01]  /*9da0*/  FFMA R14, R81, R95, R14 ;  /* 0x0000005f510e7223 */ /* 0x000fe2000000000e */
[C---:B------:R-:W-:Y:S01]  /*9db0*/  FMUL R19, R78.reuse, R19 ;  /* 0x000000134e137220 */ /* 0x040fe20000400000 */
[----:B------:R-:W-:Y:S02]  /*9dc0*/  HADD2.F32 R100, -RZ, R104.H1_H1 ;  /* 0x30000068ff647230 */ /* 0x000fe40000004100 */
[C---:B------:R-:W-:Y:S01]  /*9dd0*/  FMUL R16, R78.reuse, R20 ;  /* 0x000000144e107220 */ /* 0x040fe20000400000 */
[----:B------:R-:W-:Y:S01]  /*9de0*/  F2FP.F16.F32.PACK_AB R10, R13, R12 ;  /* 0x0000000c0d0a723e */ /* 0x000fe200000000ff */
[C---:B------:R-:W-:Y:S01]  /*9df0*/  FFMA R19, R81.reuse, R98, R19 ;  /* 0x0000006251137223 */ /* 0x040fe20000000013 */
[--C-:B------:R-:W-:Y:S02]  /*9e00*/  HADD2.F32 R99, -RZ, R105.reuse.H0_H0 ;  /* 0x20000069ff637230 */ /* 0x100fe40000004100 */
[----:B------:R-:W-:Y:S01]  /*9e10*/  FFMA R16, R81, R97, R16 ;  /* 0x0000006151107223 */ /* 0x000fe20000000010 */
[C---:B------:R-:W-:Y:S01]  /*9e20*/  FMUL R17, R78.reuse, R21 ;  /* 0x000000154e117220 */ /* 0x040fe20000400000 */
[----:B------:R-:W-:Y:S01]  /*9e30*/  HADD2.F32 R102, -RZ, R105.H1_H1 ;  /* 0x30000069ff667230 */ /* 0x000fe20000004100 */
[----:B------:R-:W-:Y:S01]  /*9e40*/  F2FP.F16.F32.PACK_AB R11, R19, R14 ;  /* 0x0000000e130b723e */ /* 0x000fe200000000ff */
[C---:B------:R-:W-:Y:S01]  /*9e50*/  FMUL R18, R78.reuse, R22 ;  /* 0x000000164e127220 */ /* 0x040fe20000400000 */
[C---:B------:R-:W-:Y:S01]  /*9e60*/  FFMA R17, R81.reuse, R100, R17 ;  /* 0x0000006451117223 */ /* 0x040fe20000000011 */
[--C-:B------:R-:W-:Y:S02]  /*9e70*/  HADD2.F32 R101, -RZ, R106.reuse.H0_H0 ;  /* 0x2000006aff657230 */ /* 0x100fe40000004100 */
[C---:B------:R-:W-:Y:S01]  /*9e80*/  FMUL R23, R78.reuse, R23 ;  /* 0x000000174e177220 */ /* 0x040fe20000400000 */
[----:B------:R1:W-:Y:S01]  /*9e90*/  STS.128 [R179+0xc400], R8 ;  /* 0x00c40008b3007388 */ /* 0x0003e20000000c00 */
[----:B------:R-:W-:Y:S01]  /*9ea0*/  FFMA R18, R81, R99, R18 ;  /* 0x0000006351127223 */ /* 0x000fe20000000012 */
[----:B------:R-:W-:Y:S01]  /*9eb0*/  F2FP.F16.F32.PACK_AB R16, R17, R16 ;  /* 0x000000101110723e */ /* 0x000fe200000000ff */
[----:B------:R-:W-:Y:S01]  /*9ec0*/  FFMA R23, R81, R102, R23 ;  /* 0x0000006651177223 */ /* 0x000fe20000000017 */
[----:B------:R-:W-:Y:S02]  /*9ed0*/  HADD2.F32 R104, -RZ, R106.H1_H1 ;  /* 0x3000006aff687230 */ /* 0x000fe40000004100 */
[C---:B------:R-:W-:Y:S01]  /*9ee0*/  FMUL R20, R78.reuse, R24 ;  /* 0x000000184e147220 */ /* 0x040fe20000400000 */
[--C-:B------:R-:W-:Y:S02]  /*9ef0*/  HADD2.F32 R103, -RZ, R107.reuse.H0_H0 ;  /* 0x2000006bff677230 */ /* 0x100fe40000004100 */
[C---:B------:R-:W-:Y:S01]  /*9f00*/  FMUL R21, R78.reuse, R25 ;  /* 0x000000194e157220 */ /* 0x040fe20000400000 */
[----:B------:R-:W-:Y:S01]  /*9f10*/  F2FP.F16.F32.PACK_AB R17, R23, R18 ;  /* 0x000000121711723e */ /* 0x000fe200000000ff */
[C---:B------:R-:W-:Y:S01]  /*9f20*/  FFMA R20, R81.reuse, R101, R20 ;  /* 0x0000006551147223 */ /* 0x040fe20000000014 */
[----:B------:R-:W-:Y:S02]  /*9f30*/  HADD2.F32 R106, -RZ, R107.H1_H1 ;  /* 0x3000006bff6a7230 */ /* 0x000fe40000004100 */
[----:B------:R-:W-:Y:S01]  /*9f40*/  FFMA R21, R81, R104, R21 ;  /* 0x0000006851157223 */ /* 0x000fe20000000015 */
[C---:B------:R-:W-:Y:S01]  /*9f50*/  FMUL R22, R78.reuse, R26 ;  /* 0x0000001a4e167220 */ /* 0x040fe20000400000 */
[--C-:B------:R-:W-:Y:S02]  /*9f60*/  HADD2.F32 R105, -RZ, R112.reuse.H0_H0 ;  /* 0x20000070ff697230 */ /* 0x100fe40000004100 */
[C---:B------:R-:W-:Y:S01]  /*9f70*/  FMUL R27, R78.reuse, R27 ;  /* 0x0000001b4e1b7220 */ /* 0x040fe20000400000 */
[----:B------:R-:W-:Y:S01]  /*9f80*/  HADD2.F32 R108, -RZ, R112.H1_H1 ;  /* 0x30000070ff6c7230 */ /* 0x000fe20000004100 */
[----:B------:R-:W-:Y:S01]  /*9f90*/  F2FP.F16.F32.PACK_AB R18, R21, R20 ;  /* 0x000000141512723e */ /* 0x000fe200000000ff */
[C---:B------:R-:W-:Y:S01]  /*9fa0*/  FFMA R22, R81.reuse, R103, R22 ;  /* 0x0000006751167223 */ /* 0x040fe20000000016 */
        /* <DEDUP_REMOVED lines=9> */
[--C-:B------:R-:W-:Y:S01]  /*a040*/  HADD2.F32 R109, -RZ, R114.reuse.H0_H0 ;  /* 0x20000072ff6d7230 */ /* 0x100fe20000004100 */
[----:B------:R1:W-:Y:S01]  /*a050*/  STS.128 [R177+0xc400], R16 ;  /* 0x00c40010b1007388 */ /* 0x0003e20000000c00 */
        /* <DEDUP_REMOVED lines=69> */
[C---:B------:R-:W-:Y:S01]  /*a4b0*/  FFMA R45, R81.reuse, R128, R45 ;  /* 0x00000080512d7223 */ /* 0x040fe2000000002d */
[C---:B------:R-:W-:Y:S01]  /*a4c0*/  FMUL R46, R78.reuse, R50 ;  /* 0x000000324e2e7220 */ /* 0x040fe20000400000 */
[--C-:B------:R-:W-:Y:S02]  /*a4d0*/  HADD2.F32 R129, -RZ, R136.reuse.H0_H0 ;  /* 0x20000088ff817230 */ /* 0x100fe40000004100 */
[C---:B------:R-:W-:Y:S01]  /*a4e0*/  FMUL R51, R78.reuse, R51 ;  /* 0x000000334e337220 */ /* 0x040fe20000400000 */
[----:B------:R-:W-:Y:S02]  /*a4f0*/  HADD2.F32 R132, -RZ, R136.H1_H1 ;  /* 0x30000088ff847230 */ /* 0x000fe40000004100 */
[C---:B------:R-:W-:Y:S01]  /*a500*/  FMUL R48, R78.reuse, R52 ;  /* 0x000000344e307220 */ /* 0x040fe20000400000 */
[--C-:B------:R-:W-:Y:S02]  /*a510*/  HADD2.F32 R131, -RZ, R137.reuse.H0_H0 ;  /* 0x20000089ff837230 */ /* 0x100fe40000004100 */
[C---:B------:R-:W-:Y:S01]  /*a520*/  FMUL R49, R78.reuse, R53 ;  /* 0x000000354e317220 */ /* 0x040fe20000400000 */
[C---:B------:R-:W-:Y:S01]  /*a530*/  FFMA R46, R81.reuse, R127, R46 ;  /* 0x0000007f512e7223 */ /* 0x040fe2000000002e */
[----:B------:R-:W-:Y:S02]  /*a540*/  HADD2.F32 R134, -RZ, R137.H1_H1 ;  /* 0x30000089ff867230 */ /* 0x000fe40000004100 */
[C---:B------:R-:W-:Y:S01]  /*a550*/  FMUL R50, R78.reuse, R54 ;  /* 0x000000364e327220 */ /* 0x040fe20000400000 */
[C---:B------:R-:W-:Y:S01]  /*a560*/  FFMA R51, R81.reuse, R130, R51 ;  /* 0x0000008251337223 */ /* 0x040fe20000000033 */
        /* <DEDUP_REMOVED lines=11> */
[----:B------:R-:W-:Y:S01]  /*a620*/  FFMA R55, R81, R134, R55 ;  /* 0x0000008651377223 */ /* 0x000fe20000000037 */
[--C-:B------:R-:W-:Y:S02]  /*a630*/  HADD2.F32 R137, -RZ, R144.reuse.H0_H0 ;  /* 0x20000090ff897230 */ /* 0x100fe40000004100 */
[C---:B------:R-:W-:Y:S01]  /*a640*/  FMUL R59, R78.reuse, R59 ;  /* 0x0000003b4e3b7220 */ /* 0x040fe20000400000 */
[----:B------:R-:W-:Y:S01]  /*a650*/  F2FP.F16.F32.PACK_AB R42, R45, R44 ;  /* 0x0000002c2d2a723e */ /* 0x000fe200000000ff */
[----:B------:R-:W-:Y:S01]  /*a660*/  FFMA R52, R81, R133, R52 ;  /* 0x0000008551347223 */ /* 0x000fe20000000034 */
[----:B------:R-:W-:Y:S01]  /*a670*/  F2FP.F16.F32.PACK_AB R43, R51, R46 ;  /* 0x0000002e332b723e */ /* 0x000fe200000000ff */
[----:B------:R-:W-:Y:S02]  /*a680*/  HADD2.F32 R140, -RZ, R144.H1_H1 ;  /* 0x30000090ff8c7230 */ /* 0x000fe40000004100 */
[C---:B------:R-:W-:Y:S01]  /*a690*/  FMUL R56, R78.reuse, R60 ;  /* 0x0000003c4e387220 */ /* 0x040fe20000400000 */
[C---:B------:R-:W-:Y:S01]  /*a6a0*/  FFMA R53, R81.reuse, R136, R53 ;  /* 0x0000008851357223 */ /* 0x040fe20000000035 */
[--C-:B------:R-:W-:Y:S01]  /*a6b0*/  HADD2.F32 R139, -RZ, R145.reuse.H0_H0 ;  /* 0x20000091ff8b7230 */ /* 0x100fe20000004100 */
[----:B------:R1:W-:Y:S01]  /*a6c0*/  STS.128 [R182+0xc400], R40 ;  /* 0x00c40028b6007388 */ /* 0x0003e20000000c00 */
        /* <DEDUP_REMOVED lines=15> */
[----:B------:R-:W-:Y:S02]  /*a7c0*/  HADD2.F32 R146, -RZ, R147.H1_H1 ;  /* 0x30000093ff927230 */ /* 0x000fe40000004100 */
[C---:B------:R-:W-:Y:S01]  /*a7d0*/  FMUL R62, R78.reuse, R66 ;  /* 0x000000424e3e7220 */ /* 0x040fe20000400000 */
[----:B------:R-:W-:Y:S01]  /*a7e0*/  F2FP.F16.F32.PACK_AB R49, R55, R50 ;  /* 0x000000323731723e */ /* 0x000fe200000000ff */
        /* <DEDUP_REMOVED lines=31> */
.L_x_124:
[----:B------:R-:W-:Y:S05]  /*a9e0*/  BSYNC.RECONVERGENT B0 ;  /* 0x0000000000007941 */ /* 0x000fea0003800200 */
.L_x_123:
[----:B------:R-:W-:Y:S01]  /*a9f0*/  BAR.SYNC.DEFER_BLOCKING 0x1, 0x80 ;  /* 0x0042000000007b1d */ /* 0x000fe20000010000 */
[----:B------:R-:W-:Y:S01]  /*aa00*/  UISETP.NE.AND UP0, UPT, UR49, -0x4, UPT ;  /* 0xfffffffc3100788c */ /* 0x000fe2000bf05270 */
[----:B------:R-:W-:Y:S08]  /*aa10*/  IADD3 R76, PT, PT, R76, 0x1, RZ ;  /* 0x000000014c4c7810 */ /* 0x000ff00007ffe0ff */
[----:B------:R-:W-:Y:S05]  /*aa20*/  BRA.U !UP0, `(.L_x_125) ;  /* 0x0000000108287547 */ /* 0x000fea000b800000 */
[----:B------:R-:W-:Y:S01]  /*aa30*/  ISETP.NE.AND P0, PT, R176, RZ, PT ;  /* 0x000000ffb000720c */ /* 0x000fe20003f05270 */
[----:B------:R-:W-:Y:S01]  /*aa40*/  IMAD.U32 R3, RZ, RZ, UR51 ;  /* 0x00000033ff037e24 */ /* 0x000fe2000f8e00ff */
[----:B------:R-:W-:Y:S01]  /*aa50*/  UIADD3 UR51, UPT, UPT, UR51, 0x1, URZ ;  /* 0x0000000133337890 */ /* 0x000fe2000fffe0ff */
[----:B------:R-:W-:Y:S03]  /*aa60*/  IMAD.U32 R0, RZ, RZ, UR37 ;  /* 0x00000025ff007e24 */ /* 0x000fe6000f8e00ff */
[----:B------:R-:W-:Y:S04]  /*aa70*/  UISETP.NE.AND UP0, UPT, UR51, 0x4, UPT ;  /* 0x000000043300788c */ /* 0x000fe8000bf05270 */
[----:B------:R-:W-:Y:S03]  /*aa80*/  USEL UR51, UR51, URZ, UP0 ;  /* 0x000000ff33337287 */ /* 0x000fe60008000000 */
[----:B------:R-:W-:Y:S05]  /*aa90*/  @P0 LEA R3, R3, UR48, 0x3 ;  /* 0x0000003003030c11 */ /* 0x000fea000f8e18ff */
[----:B------:R-:W-:Y:S05]  /*aaa0*/  @P0 VIADD R3, R3, 0x80 ;  /* 0x0000008003030836 */ /* 0x000fea0000000000 */
[----:B------:R-:W-:Y:S04]  /*aab0*/  @P0 PRMT R0, R0, 0x654, R3 ;  /* 0x0000065400000816 */ /* 0x000fe80000000003 */
[----:B------:R2:W-:Y:S03]  /*aac0*/  @P0 SYNCS.ARRIVE.TRANS64.RED.A1T0 RZ, [R0+URZ], RZ ;  /* 0x000000ff00ff09a7 */ /* 0x0005e600081004ff */
.L_x_125:
[----:B------:R-:W-:Y:S01]  /*aad0*/  ISETP.NE.AND P2, PT, R171, RZ, PT ;  /* 0x000000ffab00720c */ /* 0x000fe20003f45270 */
[----:B------:R-:W-:Y:S01]  /*aae0*/  UIADD3 UR49, UPT, UPT, UR49, 0x4, URZ ;  /* 0x0000000431317890 */ /* 0x000fe2000fffe0ff */
[----:B------:R-:W-:Y:S01]  /*aaf0*/  ISETP.NE.AND P0, PT, R173, 0x2, PT ;  /* 0x00000002ad00780c */ /* 0x000fe20003f05270 */
[----:B------:R-:W-:Y:S01]  /*ab00*/  IMAD.IADD R20, R75, 0x1, R154 ;  /* 0x000000014b147824 */ /* 0x000fe200078e029a */
[----:B------:R-:W-:Y:S01]  /*ab10*/  ISETP.NE.AND P1, PT, R76, 0x2, PT ;  /* 0x000000024c00780c */ /* 0x000fe20003f25270 */
[----:B------:R-:W-:Y:S01]  /*ab20*/  IMAD.IADD R21, R77, 0x1, R156 ;  /* 0x000000014d157824 */ /* 0x000fe200078e029c */
[----:B--2---:R-:W-:Y:S02]  /*ab30*/  SEL R0, RZ, 0x1, P0 ;  /* 0x00000001ff007807 */ /* 0x004fe40000000000 */
[----:B------:R-:W-:Y:S02]  /*ab40*/  SEL R3, RZ, 0x1, P1 ;  /* 0x00000001ff037807 */ /* 0x000fe40000800000 */
[----:B------:R-:W-:Y:S02]  /*ab50*/  LOP3.LUT R165, R165, R0, RZ, 0x3c, !PT ;  /* 0x00000000a5a57212 */ /* 0x000fe400078e3cff */
[----:B------:R-:W-:Y:S02]  /*ab60*/  LOP3.LUT R166, R166, R3, RZ, 0x3c, !PT ;  /* 0x00000003a6a67212 */ /* 0x000fe400078e3cff */
[----:B------:R-:W-:Y:S02]  /*ab70*/  @P2 R2UR UR36, R164 ;  /* 0x00000000a42422ca */ /* 0x000fe400000e0000 */
[----:B------:R-:W-:Y:S02]  /*ab80*/  SEL R173, R173, RZ, P0 ;  /* 0x000000ffadad7207 */ /* 0x000fe40000000000 */
[----:B------:R-:W-:Y:S01]  /*ab90*/  SEL R76, R76, RZ, P1 ;  /* 0x000000ff4c4c7207 */ /* 0x000fe20000800000 */
[----:B------:R-:W-:Y:S10]  /*aba0*/  @P2 BRA `(.L_x_126) ;  /* 0xffffffa0000c2947 */ /* 0x000ff4000383ffff */
[----:B------:R-:W-:-:S09]  /*abb0*/  UISETP.NE.AND UP0, UPT, UR50, URZ, UPT ;  /* 0x000000ff3200728c */ /* 0x000fd2000bf05270 */
[----:B------:R-:W-:Y:S05]  /*abc0*/  BRA.U !UP0, `(.L_x_127) ;  /* 0x0000000108487547 */ /* 0x000fea000b800000 */
[----:B------:R-:W2:Y:S02]  /*abd0*/  LDCU.64 UR4, c[0x0][0x890] ;  /* 0x00011200ff0477ac */ /* 0x000ea40008000a00 */
[----:B--2---:R-:W-:-:S04]  /*abe0*/  UISETP.NE.U32.AND UP0, UPT, UR4, URZ, UPT ;  /* 0x000000ff0400728c */ /* 0x004fc8000bf05070 */
[----:B------:R-:W-:-:S09]  /*abf0*/  UISETP.NE.AND.EX UP0, UPT, UR5, URZ, UPT, UP0 ;  /* 0x000000ff0500728c */ /* 0x000fd2000bf05300 */
[----:B------:R-:W-:Y:S05]  /*ac00*/  BRA.U UP0, `(.L_x_128) ;  /* 0x00000001000c7547 */ /* 0x000fea000b800000 */
[----:B------:R-:W-:-:S13]  /*ac10*/  FSETP.NEU.AND P0, PT, R81, RZ, PT ;  /* 0x000000ff5100720b */ /* 0x000fda0003f0d000 */
[----:B------:R-:W-:Y:S05]  /*ac20*/  @!P0 EXIT ;  /* 0x000000000000894d */ /* 0x000fea0003800000 */
[----:B------:R-:W-:Y:S05]  /*ac30*/  BRA `(.L_x_127) ;  /* 0x00000000002c7947 */ /* 0x000fea0003800000 */
.L_x_128:
[----:B------:R-:W-:Y:S01]  /*ac40*/  ISETP.NE.AND P0, PT, R172, RZ, PT ;  /* 0x000000ffac00720c */ /* 0x000fe20003f05270 */
[----:B------:R-:W-:-:S12]  /*ac50*/  BSSY.RECONVERGENT B0, `(.L_x_127) ;  /* 0x0000009000007945 */ /* 0x000fd80003800200 */
[----:B------:R-:W-:Y:S05]  /*ac60*/  @P0 BRA `(.L_x_129) ;  /* 0x0000000000140947 */ /* 0x000fea0003800000 */
[----:B------:R-:W2:Y:S02]  /*ac70*/  LDCU.64 UR4, c[0x0][0x888] ;  /* 0x00011100ff0477ac */ /* 0x000ea40008000a00 */
[----:B--2---:R-:W-:-:S04]  /*ac80*/  ISETP.NE.U32.AND P0, PT, RZ, UR4, PT ;  /* 0x00000004ff007c0c */ /* 0x004fc8000bf05070 */
[----:B------:R-:W-:-:S13]  /*ac90*/  ISETP.NE.AND.EX P0, PT, RZ, UR5, PT, P0 ;  /* 0x00000005ff007c0c */ /* 0x000fda000bf05300 */
[----:B------:R-:W-:Y:S05]  /*aca0*/  @!P0 EXIT ;  /* 0x000000000000894d */ /* 0x000fea0003800000 */
[----:B------:R-:W-:Y:S05]  /*acb0*/  BRA `(.L_x_130) ;  /* 0x0000000000087947 */ /* 0x000fea0003800000 */
.L_x_129:
[----:B------:R-:W-:-:S13]  /*acc0*/  FSETP.NEU.AND P0, PT, R81, RZ, PT ;  /* 0x000000ff5100720b */ /* 0x000fda0003f0d000 */
[----:B------:R-:W-:Y:S05]  /*acd0*/  @!P0 EXIT ;  /* 0x000000000000894d */ /* 0x000fea0003800000 */
.L_x_130:
[----:B------:R-:W-:Y:S05]  /*ace0*/  BSYNC.RECONVERGENT B0 ;  /* 0x0000000000007941 */ /* 0x000fea0003800200 */
.L_x_127:
[----:B------:R-:W-:Y:S01]  /*acf0*/  ULEA UR4, UR51, UR48, 0x3 ;  /* 0x0000003033047291 */ /* 0x000fe2000f8e18ff */
[----:B------:R-:W-:-:S04]  /*ad00*/  DEPBAR.LE SB0, 0x0 ;  /* 0x000080000000791a */ /* 0x000fc80000000000 */
[----:B------:R-:W-:-:S04]  /*ad10*/  UIADD3 UR4, UPT, UPT, UR4, 0x80, URZ ;  /* 0x0000008004047890 */ /* 0x000fc8000fffe0ff */
[----:B------:R-:W-:-:S09]  /*ad20*/  UPRMT UR4, UR37, 0x654, UR4 ;  /* 0x0000065425047896 */ /* 0x000fd20008000004 */
[----:B------:R-:W-:Y:S01]  /*ad30*/  SYNCS.ARRIVE.TRANS64.RED.A1T0 RZ, [UR4], RZ ;  /* 0x000000ffffff79a7 */ /* 0x000fe20008100404 */
[----:B------:R-:W-:Y:S05]  /*ad40*/  EXIT ;  /* 0x000000000000794d */ /* 0x000fea0003800000 */
.L_x_19:
[----:B--2---:R2:W1:Y:S02]  /*ad50*/  SYNCS.PHASECHK.TRANS64.TRYWAIT P0, [R3+URZ+0x100], R2 ;  /* 0x00010002030075a7 */ /* 0x00446400080011ff */
[----:B-1----:R-:W-:Y:S05]  /*ad60*/  @!P0 NANOSLEEP.SYNCS 0x989680 ;  /* 0x009896800000895d */ /* 0x002fea0003900000 */
[----:B------:R-:W1:Y:S02]  /*ad70*/  @!P0 SYNCS.PHASECHK.TRANS64 P0, [R3+URZ+0x100], R2 ;  /* 0x00010002030085a7 */ /* 0x000e6400080010ff */
[----:B-1----:R-:W-:Y:S05]  /*ad80*/  @!P0 BRA `(.L_x_19) ;  /* 0xfffffffc00f08947 */ /* 0x002fea000383ffff */
[----:B------:R-:W-:Y:S05]  /*ad90*/  BRA `(.L_x_131) ;  /* 0xffffff6800147947 */ /* 0x000fea000383ffff */
.L_x_22:
[----:B-1----:R-:W-:-:S07]  /*ada0*/  MOV R2, UR33 ;  /* 0x0000002100027c02 */ /* 0x002fce0008000f00 */
.L_x_132:
[----:B-1----:R1:W2:Y:S02]  /*adb0*/  SYNCS.PHASECHK.TRANS64.TRYWAIT P0, [R2+URZ+0x30], R5 ;  /* 0x00003005020075a7 */ /* 0x0022a400080011ff */
[----:B--2---:R-:W-:Y:S05]  /*adc0*/  @!P0 NANOSLEEP.SYNCS 0x989680 ;  /* 0x009896800000895d */ /* 0x004fea0003900000 */
[----:B------:R-:W2:Y:S02]  /*add0*/  @!P0 SYNCS.PHASECHK.TRANS64 P0, [R2+URZ+0x30], R5 ;  /* 0x00003005020085a7 */ /* 0x000ea400080010ff */
[----:B--2---:R-:W-:Y:S05]  /*ade0*/  @!P0 BRA `(.L_x_132) ;  /* 0xfffffffc00f08947 */ /* 0x004fea000383ffff */
[----:B------:R-:W-:Y:S05]  /*adf0*/  BRA `(.L_x_21) ;  /* 0xffffff6800647947 */ /* 0x000fea000383ffff */
.L_x_28:
[----:B-1----:R-:W-:-:S07]  /*ae00*/  MOV R2, UR17 ;  /* 0x0000001100027c02 */ /* 0x002fce0008000f00 */
.L_x_133:
[----:B-1----:R1:W2:Y:S02]  /*ae10*/  SYNCS.PHASECHK.TRANS64.TRYWAIT P0, [R2+URZ+0x30], R5 ;  /* 0x00003005020075a7 */ /* 0x0022a400080011ff */
[----:B--2---:R-:W-:Y:S05]  /*ae20*/  @!P0 NANOSLEEP.SYNCS 0x989680 ;  /* 0x009896800000895d */ /* 0x004fea0003900000 */
[----:B------:R-:W2:Y:S02]  /*ae30*/  @!P0 SYNCS.PHASECHK.TRANS64 P0, [R2+URZ+0x30], R5 ;  /* 0x00003005020085a7 */ /* 0x000ea400080010ff */
[----:B--2---:R-:W-:Y:S05]  /*ae40*/  @!P0 BRA `(.L_x_133) ;  /* 0xfffffffc00f08947 */ /* 0x004fea000383ffff */
[----:B------:R-:W-:Y:S05]  /*ae50*/  BRA `(.L_x_27) ;  /* 0xffffff6c000c7947 */ /* 0x000fea000383ffff */
.L_x_32:
[----:B-1----:R1:W2:Y:S02]  /*ae60*/  SYNCS.PHASECHK.TRANS64.TRYWAIT P0, [R2+URZ+0xb0], R3 ;  /* 0x0000b003020075a7 */ /* 0x0022a400080011ff */
[----:B--2---:R-:W-:Y:S05]  /*ae70*/  @!P0 NANOSLEEP.SYNCS 0x989680 ;  /* 0x009896800000895d */ /* 0x004fea0003900000 */
[----:B------:R-:W2:Y:S02]  /*ae80*/  @!P0 SYNCS.PHASECHK.TRANS64 P0, [R2+URZ+0xb0], R3 ;  /* 0x0000b003020085a7 */ /* 0x000ea400080010ff */
[----:B--2---:R-:W-:Y:S05]  /*ae90*/  @!P0 BRA `(.L_x_32) ;  /* 0xfffffffc00f08947 */ /* 0x004fea000383ffff */
[----:B------:R-:W-:Y:S05]  /*aea0*/  BRA `(.L_x_134) ;  /* 0xffffff6c009c7947 */ /* 0x000fea000383ffff */
.L_x_36:
[----:B----4-:R-:W-:-:S07]  /*aeb0*/  MOV R0, UR5 ;  /* 0x0000000500007c02 */ /* 0x010fce0008000f00 */
.L_x_135:
[----:B-1----:R1:W2:Y:S02]  /*aec0*/  SYNCS.PHASECHK.TRANS64.TRYWAIT P0, [R0+URZ], R3 ;  /* 0x00000003000075a7 */ /* 0x0022a400080011ff */
[----:B--2---:R-:W-:Y:S05]  /*aed0*/  @!P0 NANOSLEEP.SYNCS 0x989680 ;  /* 0x009896800000895d */ /* 0x004fea0003900000 */
[----:B------:R-:W2:Y:S02]  /*aee0*/  @!P0 SYNCS.PHASECHK.TRANS64 P0, [R0+URZ], R3 ;  /* 0x00000003000085a7 */ /* 0x000ea400080010ff */
[----:B--2---:R-:W-:Y:S05]  /*aef0*/  @!P0 BRA `(.L_x_135) ;  /* 0xfffffffc00f08947 */ /* 0x004fea000383ffff */
[----:B------:R-:W-:Y:S05]  /*af00*/  BRA `(.L_x_136) ;  /* 0xffffff74000c7947 */ /* 0x000fea000383ffff */
.L_x_37:
[----:B----4-:R-:W-:-:S07]  /*af10*/  MOV R0, UR5 ;  /* 0x0000000500007c02 */ /* 0x010fce0008000f00 */
.L_x_137:
[----:B-1----:R1:W2:Y:S02]  /*af20*/  SYNCS.PHASECHK.TRANS64.TRYWAIT P0, [R0+URZ], R3 ;  /* 0x00000003000075a7 */ /* 0x0022a400080011ff */
[----:B--2---:R-:W-:Y:S05]  /*af30*/  @!P0 NANOSLEEP.SYNCS 0x989680 ;  /* 0x009896800000895d */ /* 0x004fea0003900000 */
[----:B------:R-:W2:Y:S02]  /*af40*/  @!P0 SYNCS.PHASECHK.TRANS64 P0, [R0+URZ], R3 ;  /* 0x00000003000085a7 */ /* 0x000ea400080010ff */
[----:B--2---:R-:W-:Y:S05]  /*af50*/  @!P0 BRA `(.L_x_137) ;  /* 0xfffffffc00f08947 */ /* 0x004fea000383ffff */
[----:B------:R-:W-:Y:S05]  /*af60*/  BRA `(.L_x_138) ;  /* 0xffffff7400187947 */ /* 0x000fea000383ffff */
.L_x_38:
[----:B----4-:R-:W-:-:S07]  /*af70*/  MOV R0, UR5 ;  /* 0x0000000500007c02 */ /* 0x010fce0008000f00 */
.L_x_139:
[----:B-1----:R1:W2:Y:S02]  /*af80*/  SYNCS.PHASECHK.TRANS64.TRYWAIT P0, [R0+URZ], R3 ;  /* 0x00000003000075a7 */ /* 0x0022a400080011ff */
[----:B--2---:R-:W-:Y:S05]  /*af90*/  @!P0 NANOSLEEP.SYNCS 0x989680 ;  /* 0x009896800000895d */ /* 0x004fea0003900000 */
[----:B------:R-:W2:Y:S02]  /*afa0*/  @!P0 SYNCS.PHASECHK.TRANS64 P0, [R0+URZ], R3 ;  /* 0x00000003000085a7 */ /* 0x000ea400080010ff */
[----:B--2---:R-:W-:Y:S05]  /*afb0*/  @!P0 BRA `(.L_x_139) ;  /* 0xfffffffc00f08947 */ /* 0x004fea000383ffff */
[----:B------:R-:W-:Y:S05]  /*afc0*/  BRA `(.L_x_140) ;  /* 0xffffff7400247947 */ /* 0x000fea000383ffff */
.L_x_39:
[----:B----4-:R-:W-:-:S07]  /*afd0*/  MOV R0, UR5 ;  /* 0x0000000500007c02 */ /* 0x010fce0008000f00 */
.L_x_141:
[----:B-1----:R1:W2:Y:S02]  /*afe0*/  SYNCS.PHASECHK.TRANS64.TRYWAIT P0, [R0+URZ], R3 ;  /* 0x00000003000075a7 */ /* 0x0022a400080011ff */
[----:B--2---:R-:W-:Y:S05]  /*aff0*/  @!P0 NANOSLEEP.SYNCS 0x989680 ;  /* 0x009896800000895d */ /* 0x004fea0003900000 */
[----:B------:R-:W2:Y:S02]  /*b000*/  @!P0 SYNCS.PHASECHK.TRANS64 P0, [R0+URZ], R3 ;  /* 0x00000003000085a7 */ /* 0x000ea400080010ff */
[----:B--2---:R-:W-:Y:S05]  /*b010*/  @!P0 BRA `(.L_x_141) ;  /* 0xfffffffc00f08947 */ /* 0x004fea000383ffff */
[----:B------:R-:W-:Y:S05]  /*b020*/  BRA `(.L_x_142) ;  /* 0xffffff7400307947 */ /* 0x000fea000383ffff */
.L_x_40:
[----:B----4-:R-:W-:-:S07]  /*b030*/  MOV R0, UR5 ;  /* 0x0000000500007c02 */ /* 0x010fce0008000f00 */
.L_x_143:
[----:B-1----:R1:W2:Y:S02]  /*b040*/  SYNCS.PHASECHK.TRANS64.TRYWAIT P0, [R0+URZ], R3 ;  /* 0x00000003000075a7 */ /* 0x0022a400080011ff */
[----:B--2---:R-:W-:Y:S05]  /*b050*/  @!P0 NANOSLEEP.SYNCS 0x989680 ;  /* 0x009896800000895d */ /* 0x004fea0003900000 */
[----:B------:R-:W2:Y:S02]  /*b060*/  @!P0 SYNCS.PHASECHK.TRANS64 P0, [R0+URZ], R3 ;  /* 0x00000003000085a7 */ /* 0x000ea400080010ff */
[----:B--2---:R-:W-:Y:S05]  /*b070*/  @!P0 BRA `(.L_x_143) ;  /* 0xfffffffc00f08947 */ /* 0x004fea000383ffff */
[----:B------:R-:W-:Y:S05]  /*b080*/  BRA `(.L_x_144) ;  /* 0xffffff74003c7947 */ /* 0x000fea000383ffff */
.L_x_43:
[----:B-1----:R1:W2:Y:S02]  /*b090*/  SYNCS.PHASECHK.TRANS64.TRYWAIT P0, [R0+URZ+0xf0], R5 ;  /* 0x0000f005000075a7 */ /* 0x0022a400080011ff */
[----:B--2---:R-:W-:Y:S05]  /*b0a0*/  @!P0 NANOSLEEP.SYNCS 0x989680 ;  /* 0x009896800000895d */ /* 0x004fea0003900000 */
[----:B------:R-:W2:Y:S02]  /*b0b0*/  @!P0 SYNCS.PHASECHK.TRANS64 P0, [R0+URZ+0xf0], R5 ;  /* 0x0000f005000085a7 */ /* 0x000ea400080010ff */
[----:B--2---:R-:W-:Y:S05]  /*b0c0*/  @!P0 BRA `(.L_x_43) ;  /* 0xfffffffc00f08947 */ /* 0x004fea000383ffff */
[----:B------:R-:W-:Y:S05]  /*b0d0*/  BRA `(.L_x_145) ;  /* 0xffffff7400987947 */ /* 0x000fea000383ffff */
.L_x_44:
[----:B------:R-:W-:-:S07]  /*b0e0*/  MOV R0, UR5 ;  /* 0x0000000500007c02 */ /* 0x000fce0008000f00 */
.L_x_146:
[----:B-1----:R1:W2:Y:S02]  /*b0f0*/  SYNCS.PHASECHK.TRANS64.TRYWAIT P0, [R0+URZ+0xc0], R5 ;  /* 0x0000c005000075a7 */ /* 0x0022a400080011ff */
[----:B--2---:R-:W-:Y:S05]  /*b100*/  @!P0 NANOSLEEP.SYNCS 0x989680 ;  /* 0x009896800000895d */ /* 0x004fea0003900000 */
[----:B------:R-:W2:Y:S02]  /*b110*/  @!P0 SYNCS.PHASECHK.TRANS64 P0, [R0+URZ+0xc0], R5 ;  /* 0x0000c005000085a7 */ /* 0x000ea400080010ff */
[----:B--2---:R-:W-:Y:S05]  /*b120*/  @!P0 BRA `(.L_x_146) ;  /* 0xfffffffc00f08947 */ /* 0x004fea000383ffff */
[----:B------:R-:W-:Y:S05]  /*b130*/  BRA `(.L_x_147) ;  /* 0xffffff7400a87947 */ /* 0x000fea000383ffff */
.L_x_45:
[----:B-1----:R1:W2:Y:S02]  /*b140*/  SYNCS.PHASECHK.TRANS64.TRYWAIT P1, [R0+URZ+0xb0], R5 ;  /* 0x0000b005000075a7 */ /* 0x0022a400080211ff */
[----:B--2---:R-:W-:Y:S05]  /*b150*/  @!P1 NANOSLEEP.SYNCS 0x989680 ;  /* 0x009896800000995d */ /* 0x004fea0003900000 */
[----:B------:R-:W2:Y:S02]  /*b160*/  @!P1 SYNCS.PHASECHK.TRANS64 P1, [R0+URZ+0xb0], R5 ;  /* 0x0000b005000095a7 */ /* 0x000ea400080210ff */
[----:B--2---:R-:W-:Y:S05]  /*b170*/  @!P1 BRA `(.L_x_45) ;  /* 0xfffffffc00f09947 */ /* 0x004fea000383ffff */
[----:B------:R-:W-:Y:S05]  /*b180*/  BRA `(.L_x_148) ;  /* 0xffffff7400d87947 */ /* 0x000fea000383ffff */
.L_x_48:
[----:B------:R-:W-:-:S07]  /*b190*/  MOV R0, UR5 ;  /* 0x0000000500007c02 */ /* 0x000fce0008000f00 */
.L_x_149:
[----:B-1----:R1:W2:Y:S02]  /*b1a0*/  SYNCS.PHASECHK.TRANS64.TRYWAIT P0, [R0+URZ+0xc0], R3 ;  /* 0x0000c003000075a7 */ /* 0x0022a400080011ff */
[----:B--2---:R-:W-:Y:S05]  /*b1b0*/  @!P0 NANOSLEEP.SYNCS 0x989680 ;  /* 0x009896800000895d */ /* 0x004fea0003900000 */
[----:B------:R-:W2:Y:S02]  /*b1c0*/  @!P0 SYNCS.PHASECHK.TRANS64 P0, [R0+URZ+0xc0], R3 ;  /* 0x0000c003000085a7 */ /* 0x000ea400080010ff */
[----:B--2---:R-:W-:Y:S05]  /*b1d0*/  @!P0 BRA `(.L_x_149) ;  /* 0xfffffffc00f08947 */ /* 0x004fea000383ffff */
[----:B------:R-:W-:Y:S05]  /*b1e0*/  BRA `(.L_x_47) ;  /* 0xffffff78002c7947 */ /* 0x000fea000383ffff */
.L_x_55:
[----:B-1----:R1:W2:Y:S02]  /*b1f0*/  SYNCS.PHASECHK.TRANS64.TRYWAIT P1, [R0+URZ+0xb0], R5 ;  /* 0x0000b005000075a7 */ /* 0x0022a400080211ff */
[----:B--2---:R-:W-:Y:S05]  /*b200*/  @!P1 NANOSLEEP.SYNCS 0x989680 ;  /* 0x009896800000995d */ /* 0x004fea0003900000 */
[----:B------:R-:W2:Y:S02]  /*b210*/  @!P1 SYNCS.PHASECHK.TRANS64 P1, [R0+URZ+0xb0], R5 ;  /* 0x0000b005000095a7 */ /* 0x000ea400080210ff */
[----:B--2---:R-:W-:Y:S05]  /*b220*/  @!P1 BRA `(.L_x_55) ;  /* 0xfffffffc00f09947 */ /* 0x004fea000383ffff */
[----:B------:R-:W-:Y:S05]  /*b230*/  BRA `(.L_x_150) ;  /* 0xffffff7c008c7947 */ /* 0x000fea000383ffff */
.L_x_56:
[----:B------:R-:W-:-:S07]  /*b240*/  MOV R3, UR8 ;  /* 0x0000000800037c02 */ /* 0x000fce0008000f00 */
.L_x_151:
[----:B-1----:R1:W2:Y:S02]  /*b250*/  SYNCS.PHASECHK.TRANS64.TRYWAIT P0, [R3+URZ+0xe0], R0 ;  /* 0x0000e000030075a7 */ /* 0x0022a400080011ff */
[----:B--2---:R-:W-:Y:S05]  /*b260*/  @!P0 NANOSLEEP.SYNCS 0x989680 ;  /* 0x009896800000895d */ /* 0x004fea0003900000 */
[----:B------:R-:W2:Y:S02]  /*b270*/  @!P0 SYNCS.PHASECHK.TRANS64 P0, [R3+URZ+0xe0], R0 ;  /* 0x0000e000030085a7 */ /* 0x000ea400080010ff */
[----:B--2---:R-:W-:Y:S05]  /*b280*/  @!P0 BRA `(.L_x_151) ;  /* 0xfffffffc00f08947 */ /* 0x004fea000383ffff */
[----:B------:R-:W-:Y:S05]  /*b290*/  BRA `(.L_x_152) ;  /* 0xffffff7c00c47947 */ /* 0x000fea000383ffff */
.L_x_59:
[----:B------:R-:W-:Y:S07]  /*b2a0*/  MOV R0, UR7 ;  /* 0x0000000700007c02 */ /* 0x000fee0008000f00 */
.L_x_153:
[----:B-1----:R1:W2:Y:S02]  /*b2b0*/  SYNCS.PHASECHK.TRANS64.TRYWAIT P0, [R0+URZ], R3 ;  /* 0x00000003000075a7 */ /* 0x0022a400080011ff */
[----:B--2---:R-:W-:Y:S05]  /*b2c0*/  @!P0 NANOSLEEP.SYNCS 0x989680 ;  /* 0x009896800000895d */ /* 0x004fea0003900000 */
[----:B------:R-:W2:Y:S02]  /*b2d0*/  @!P0 SYNCS.PHASECHK.TRANS64 P0, [R0+URZ], R3 ;  /* 0x00000003000085a7 */ /* 0x000ea400080010ff */
[----:B--2---:R-:W-:Y:S05]  /*b2e0*/  @!P0 BRA `(.L_x_153) ;  /* 0xfffffffc00f08947 */ /* 0x004fea000383ffff */
[----:B------:R-:W-:Y:S05]  /*b2f0*/  BRA `(.L_x_58) ;  /* 0xffffff7c00e07947 */ /* 0x000fea000383ffff */
.L_x_62:
[----:B------:R-:W-:-:S07]  /*b300*/  MOV R0, UR5 ;  /* 0x0000000500007c02 */ /* 0x000fce0008000f00 */
.L_x_154:
[----:B--2---:R2:W3:Y:S02]  /*b310*/  SYNCS.PHASECHK.TRANS64.TRYWAIT P0, [R0+URZ], R3 ;  /* 0x00000003000075a7 */ /* 0x0044e400080011ff */
[----:B---3--:R-:W-:Y:S05]  /*b320*/  @!P0 NANOSLEEP.SYNCS 0x989680 ;  /* 0x009896800000895d */ /* 0x008fea0003900000 */
[----:B------:R-:W3:Y:S02]  /*b330*/  @!P0 SYNCS.PHASECHK.TRANS64 P0, [R0+URZ], R3 ;  /* 0x00000003000085a7 */ /* 0x000ee400080010ff */
[----:B---3--:R-:W-:Y:S05]  /*b340*/  @!P0 BRA `(.L_x_154) ;  /* 0xfffffffc00f08947 */ /* 0x008fea000383ffff */
[----:B------:R-:W-:Y:S05]  /*b350*/  BRA `(.L_x_155) ;  /* 0xffffff8000947947 */ /* 0x000fea000383ffff */
.L_x_63:
[----:B------:R-:W-:-:S07]  /*b360*/  MOV R0, UR7 ;  /* 0x0000000700007c02 */ /* 0x000fce0008000f00 */
.L_x_156:
[----:B--2---:R2:W3:Y:S02]  /*b370*/  SYNCS.PHASECHK.TRANS64.TRYWAIT P0, [R0+URZ], R3 ;  /* 0x00000003000075a7 */ /* 0x0044e400080011ff */
[----:B---3--:R-:W-:Y:S05]  /*b380*/  @!P0 NANOSLEEP.SYNCS 0x989680 ;  /* 0x009896800000895d */ /* 0x008fea0003900000 */
[----:B------:R-:W3:Y:S02]  /*b390*/  @!P0 SYNCS.PHASECHK.TRANS64 P0, [R0+URZ], R3 ;  /* 0x00000003000085a7 */ /* 0x000ee400080010ff */
[----:B---3--:R-:W-:Y:S05]  /*b3a0*/  @!P0 BRA `(.L_x_156) ;  /* 0xfffffffc00f08947 */ /* 0x008fea000383ffff */
[----:B------:R-:W-:Y:S05]  /*b3b0*/  BRA `(.L_x_157) ;  /* 0xffffff8000a07947 */ /* 0x000fea000383ffff */
.L_x_68:
[----:B--2---:R2:W3:Y:S02]  /*b3c0*/  SYNCS.PHASECHK.TRANS64.TRYWAIT P0, [R0+URZ+0xb0], R3 ;  /* 0x0000b003000075a7 */ /* 0x0044e400080011ff */
[----:B---3--:R-:W-:Y:S05]  /*b3d0*/  @!P0 NANOSLEEP.SYNCS 0x989680 ;  /* 0x009896800000895d */ /* 0x008fea0003900000 */
[----:B------:R-:W3:Y:S02]  /*b3e0*/  @!P0 SYNCS.PHASECHK.TRANS64 P0, [R0+URZ+0xb0], R3 ;  /* 0x0000b003000085a7 */ /* 0x000ee400080010ff */
[----:B---3--:R-:W-:Y:S05]  /*b3f0*/  @!P0 BRA `(.L_x_68) ;  /* 0xfffffffc00f08947 */ /* 0x008fea000383ffff */
[----:B------:R-:W-:Y:S05]  /*b400*/  BRA `(.L_x_158) ;  /* 0xffffff8400ac7947 */ /* 0x000fea000383ffff */
.L_x_71:
[----:B------:R-:W-:Y:S07]  /*b410*/  MOV R0, UR7 ;  /* 0x0000000700007c02 */ /* 0x000fee0008000f00 */
.L_x_159:
[----:B--2---:R2:W3:Y:S02]  /*b420*/  SYNCS.PHASECHK.TRANS64.TRYWAIT P0, [R0+URZ+0xa8], R3 ;  /* 0x0000a803000075a7 */ /* 0x0044e400080011ff */
[----:B---3--:R-:W-:Y:S05]  /*b430*/  @!P0 NANOSLEEP.SYNCS 0x989680 ;  /* 0x009896800000895d */ /* 0x008fea0003900000 */
[----:B------:R-:W3:Y:S02]  /*b440*/  @!P0 SYNCS.PHASECHK.TRANS64 P0, [R0+URZ+0xa8], R3 ;  /* 0x0000a803000085a7 */ /* 0x000ee400080010ff */
[----:B---3--:R-:W-:Y:S05]  /*b450*/  @!P0 BRA `(.L_x_159) ;  /* 0xfffffffc00f08947 */ /* 0x008fea000383ffff */
[----:B------:R-:W-:Y:S05]  /*b460*/  BRA `(.L_x_70) ;  /* 0xffffff88008c7947 */ /* 0x000fea000383ffff */
.L_x_74:
[----:B------:R-:W-:Y:S07]  /*b470*/  MOV R3, UR7 ;  /* 0x0000000700037c02 */ /* 0x000fee0008000f00 */
.L_x_160:
[----:B-1----:R1:W2:Y:S02]  /*b480*/  SYNCS.PHASECHK.TRANS64.TRYWAIT P0, [R3+URZ+0x80], R12 ;  /* 0x0000800c030075a7 */ /* 0x0022a400080011ff */
[----:B--2---:R-:W-:Y:S05]  /*b490*/  @!P0 NANOSLEEP.SYNCS 0x989680 ;  /* 0x009896800000895d */ /* 0x004fea0003900000 */
[----:B------:R-:W2:Y:S02]  /*b4a0*/  @!P0 SYNCS.PHASECHK.TRANS64 P0, [R3+URZ+0x80], R12 ;  /* 0x0000800c030085a7 */ /* 0x000ea400080010ff */
[----:B--2---:R-:W-:Y:S05]  /*b4b0*/  @!P0 BRA `(.L_x_160) ;  /* 0xfffffffc00f08947 */ /* 0x004fea000383ffff */
[----:B------:R-:W-:Y:S05]  /*b4c0*/  BRA `(.L_x_161) ;  /* 0xffffff8c00047947 */ /* 0x000fea000383ffff */
.L_x_75:
[----:B-1----:R-:W-:Y:S07]  /*b4d0*/  MOV R3, UR7 ;  /* 0x0000000700037c02 */ /* 0x002fee0008000f00 */
.L_x_162:
[----:B-1----:R1:W2:Y:S02]  /*b4e0*/  SYNCS.PHASECHK.TRANS64.TRYWAIT P0, [R3+URZ+0x88], R12 ;  /* 0x0000880c030075a7 */ /* 0x0022a400080011ff */
[----:B--2---:R-:W-:Y:S05]  /*b4f0*/  @!P0 NANOSLEEP.SYNCS 0x989680 ;  /* 0x009896800000895d */ /* 0x004fea0003900000 */
[----:B------:R-:W2:Y:S02]  /*b500*/  @!P0 SYNCS.PHASECHK.TRANS64 P0, [R3+URZ+0x88], R12 ;  /* 0x0000880c030085a7 */ /* 0x000ea400080010ff */
[----:B--2---:R-:W-:Y:S05]  /*b510*/  @!P0 BRA `(.L_x_162) ;  /* 0xfffffffc00f08947 */ /* 0x004fea000383ffff */
[----:B------:R-:W-:Y:S05]  /*b520*/  BRA `(.L_x_163) ;  /* 0xffffff8c00407947 */ /* 0x000fea000383ffff */
.L_x_76:
[----:B-1----:R-:W-:Y:S07]  /*b530*/  MOV R3, UR7 ;  /* 0x0000000700037c02 */ /* 0x002fee0008000f00 */
.L_x_164:
[----:B-1----:R1:W2:Y:S02]  /*b540*/  SYNCS.PHASECHK.TRANS64.TRYWAIT P0, [R3+URZ+0x90], R12 ;  /* 0x0000900c030075a7 */ /* 0x0022a400080011ff */
[----:B--2---:R-:W-:Y:S05]  /*b550*/  @!P0 NANOSLEEP.SYNCS 0x989680 ;  /* 0x009896800000895d */ /* 0x004fea0003900000 */
[----:B------:R-:W2:Y:S02]  /*b560*/  @!P0 SYNCS.PHASECHK.TRANS64 P0, [R3+URZ+0x90], R12 ;  /* 0x0000900c030085a7 */ /* 0x000ea400080010ff */
[----:B--2---:R-:W-:Y:S05]  /*b570*/  @!P0 BRA `(.L_x_164) ;  /* 0xfffffffc00f08947 */ /* 0x004fea000383ffff */
[----:B------:R-:W-:Y:S05]  /*b580*/  BRA `(.L_x_165) ;  /* 0xffffff8c00887947 */ /* 0x000fea000383ffff */
.L_x_77:
[----:B------:R-:W-:Y:S07]  /*b590*/  MOV R3, UR7 ;  /* 0x0000000700037c02 */ /* 0x000fee0008000f00 */
.L_x_166:
[----:B-1----:R1:W2:Y:S02]  /*b5a0*/  SYNCS.PHASECHK.TRANS64.TRYWAIT P0, [R3+URZ+0x98], R12 ;  /* 0x0000980c030075a7 */ /* 0x0022a400080011ff */
[----:B--2---:R-:W-:Y:S05]  /*b5b0*/  @!P0 NANOSLEEP.SYNCS 0x989680 ;  /* 0x009896800000895d */ /* 0x004fea0003900000 */
[----:B------:R-:W2:Y:S02]  /*b5c0*/  @!P0 SYNCS.PHASECHK.TRANS64 P0, [R3+URZ+0x98], R12 ;  /* 0x0000980c030085a7 */ /* 0x000ea400080010ff */
[----:B--2---:R-:W-:Y:S05]  /*b5d0*/  @!P0 BRA `(.L_x_166) ;  /* 0xfffffffc00f08947 */ /* 0x004fea000383ffff */
[----:B------:R-:W-:Y:S05]  /*b5e0*/  BRA `(.L_x_167) ;  /* 0xffffff9000107947 */ /* 0x000fea000383ffff */
.L_x_79:
[----:B------:R-:W-:-:S07]  /*b5f0*/  MOV R0, UR7 ;  /* 0x0000000700007c02 */ /* 0x000fce0008000f00 */
.L_x_168:
[----:B-1----:R1:W3:Y:S02]  /*b600*/  SYNCS.PHASECHK.TRANS64.TRYWAIT P0, [R0+URZ+0x80], R3 ;  /* 0x00008003000075a7 */ /* 0x0022e400080011ff */
[----:B---3--:R-:W-:Y:S05]  /*b610*/  @!P0 NANOSLEEP.SYNCS 0x989680 ;  /* 0x009896800000895d */ /* 0x008fea0003900000 */
[----:B------:R-:W3:Y:S02]  /*b620*/  @!P0 SYNCS.PHASECHK.TRANS64 P0, [R0+URZ+0x80], R3 ;  /* 0x00008003000085a7 */ /* 0x000ee400080010ff */
[----:B---3--:R-:W-:Y:S05]  /*b630*/  @!P0 BRA `(.L_x_168) ;  /* 0xfffffffc00f08947 */ /* 0x008fea000383ffff */
[----:B------:R-:W-:Y:S05]  /*b640*/  BRA `(.L_x_169) ;  /* 0xffffff9000807947 */ /* 0x000fea000383ffff */
.L_x_80:
[----:B-1----:R-:W-:-:S07]  /*b650*/  MOV R0, UR7 ;  /* 0x0000000700007c02 */ /* 0x002fce0008000f00 */
.L_x_170:
[----:B-1----:R1:W3:Y:S02]  /*b660*/  SYNCS.PHASECHK.TRANS64.TRYWAIT P0, [R0+URZ+0x88], R3 ;  /* 0x00008803000075a7 */ /* 0x0022e400080011ff */
[----:B---3--:R-:W-:Y:S05]  /*b670*/  @!P0 NANOSLEEP.SYNCS 0x989680 ;  /* 0x009896800000895d */ /* 0x008fea0003900000 */
[----:B------:R-:W3:Y:S02]  /*b680*/  @!P0 SYNCS.PHASECHK.TRANS64 P0, [R0+URZ+0x88], R3 ;  /* 0x00008803000085a7 */ /* 0x000ee400080010ff */
[----:B---3--:R-:W-:Y:S05]  /*b690*/  @!P0 BRA `(.L_x_170) ;  /* 0xfffffffc00f08947 */ /* 0x008fea000383ffff */
[----:B------:R-:W-:Y:S05]  /*b6a0*/  BRA `(.L_x_171) ;  /* 0xffffff9000707947 */ /* 0x000fea000383ffff */
.L_x_81:
[----:B-1----:R-:W-:-:S07]  /*b6b0*/  MOV R0, UR7 ;  /* 0x0000000700007c02 */ /* 0x002fce0008000f00 */
.L_x_172:
[----:B-1----:R1:W3:Y:S02]  /*b6c0*/  SYNCS.PHASECHK.TRANS64.TRYWAIT P0, [R0+URZ+0x90], R3 ;  /* 0x00009003000075a7 */ /* 0x0022e400080011ff */
[----:B---3--:R-:W-:Y:S05]  /*b6d0*/  @!P0 NANOSLEEP.SYNCS 0x989680 ;  /* 0x009896800000895d */ /* 0x008fea0003900000 */
[----:B------:R-:W3:Y:S02]  /*b6e0*/  @!P0 SYNCS.PHASECHK.TRANS64 P0, [R0+URZ+0x90], R3 ;  /* 0x00009003000085a7 */ /* 0x000ee400080010ff */
[----:B---3--:R-:W-:Y:S05]  /*b6f0*/  @!P0 BRA `(.L_x_172) ;  /* 0xfffffffc00f08947 */ /* 0x008fea000383ffff */
[----:B------:R-:W-:Y:S05]  /*b700*/  BRA `(.L_x_173) ;  /* 0xffffff9000607947 */ /* 0x000fea000383ffff */
.L_x_83:
[----:B--2---:R2:W4:Y:S02]  /*b710*/  SYNCS.PHASECHK.TRANS64.TRYWAIT P0, [R0+URZ+0xb0], R3 ;  /* 0x0000b003000075a7 */ /* 0x00452400080011ff */
[----:B----4-:R-:W-:Y:S05]  /*b720*/  @!P0 NANOSLEEP.SYNCS 0x989680 ;  /* 0x009896800000895d */ /* 0x010fea0003900000 */
[----:B------:R-:W4:Y:S02]  /*b730*/  @!P0 SYNCS.PHASECHK.TRANS64 P0, [R0+URZ+0xb0], R3 ;  /* 0x0000b003000085a7 */ /* 0x000f2400080010ff */
[----:B----4-:R-:W-:Y:S05]  /*b740*/  @!P0 BRA `(.L_x_83) ;  /* 0xfffffffc00f08947 */ /* 0x010fea000383ffff */
[----:B------:R-:W-:Y:S05]  /*b750*/  BRA `(.L_x_174) ;  /* 0xffffff9400347947 */ /* 0x000fea000383ffff */
.L_x_94:
[----:B-1----:R-:W-:Y:S04]  /*b760*/  MOV R3, UR48 ;  /* 0x0000003000037c02 */ /* 0x002fe80008000f00 */
[----:B------:R1:W3:Y:S03]  /*b770*/  SYNCS.PHASECHK.TRANS64.TRYWAIT P1, [R3+URZ+0x60], R4 ;  /* 0x00006004030075a7 */ /* 0x0002e600080211ff */
[----:B---3--:R-:W-:Y:S05]  /*b780*/  @!P1 NANOSLEEP.SYNCS 0x989680 ;  /* 0x009896800000995d */ /* 0x008fea0003900000 */
[----:B------:R-:W3:Y:S02]  /*b790*/  @!P1 SYNCS.PHASECHK.TRANS64 P1, [R3+URZ+0x60], R4 ;  /* 0x00006004030095a7 */ /* 0x000ee400080210ff */
[----:B---3--:R-:W-:Y:S05]  /*b7a0*/  @!P1 BRA `(.L_x_94) ;  /* 0xfffffffc00ec9947 */ /* 0x008fea000383ffff */
[----:B------:R-:W-:Y:S05]  /*b7b0*/  BRA `(.L_x_93) ;  /* 0xffffffa000887947 */ /* 0x000fea000383ffff */
.L_x_96:
[----:B-1----:R1:W4:Y:S02]  /*b7c0*/  SYNCS.PHASECHK.TRANS64.TRYWAIT P0, [R87+URZ+0xd0], R0 ;  /* 0x0000d000570075a7 */ /* 0x00232400080011ff */
[----:B----4-:R-:W-:Y:S05]  /*b7d0*/  @!P0 NANOSLEEP.SYNCS 0x989680 ;  /* 0x009896800000895d */ /* 0x010fea0003900000 */
[----:B------:R-:W4:Y:S02]  /*b7e0*/  @!P0 SYNCS.PHASECHK.TRANS64 P0, [R87+URZ+0xd0], R0 ;  /* 0x0000d000570085a7 */ /* 0x000f2400080010ff */
[----:B----4-:R-:W-:Y:S05]  /*b7f0*/  @!P0 BRA `(.L_x_96) ;  /* 0xfffffffc00f08947 */ /* 0x010fea000383ffff */
[----:B------:R-:W-:Y:S05]  /*b800*/  BRA `(.L_x_95) ;  /* 0xffffffa000e87947 */ /* 0x000fea000383ffff */
.L_x_105:
[----:B--2---:R2:W3:Y:S02]  /*b810*/  SYNCS.PHASECHK.TRANS64.TRYWAIT P0, [R3+URZ+0x60], R0 ;  /* 0x00006000030075a7 */ /* 0x0044e400080011ff */
[----:B---3--:R-:W-:Y:S05]  /*b820*/  @!P0 NANOSLEEP.SYNCS 0x989680 ;  /* 0x009896800000895d */ /* 0x008fea0003900000 */
[----:B------:R-:W3:Y:S02]  /*b830*/  @!P0 SYNCS.PHASECHK.TRANS64 P0, [R3+URZ+0x60], R0 ;  /* 0x00006000030085a7 */ /* 0x000ee400080010ff */
[----:B---3--:R-:W-:Y:S05]  /*b840*/  @!P0 BRA `(.L_x_105) ;  /* 0xfffffffc00f08947 */ /* 0x008fea000383ffff */
[----:B------:R-:W-:Y:S05]  /*b850*/  BRA `(.L_x_104) ;  /* 0xffffffb400b07947 */ /* 0x000fea000383ffff */
.L_x_113:
[----:B--2---:R2:W3:Y:S02]  /*b860*/  SYNCS.PHASECHK.TRANS64.TRYWAIT P0, [R0+URZ+0x60], R7 ;  /* 0x00006007000075a7 */ /* 0x0044e400080011ff */
[----:B---3--:R-:W-:Y:S05]  /*b870*/  @!P0 NANOSLEEP.SYNCS 0x989680 ;  /* 0x009896800000895d */ /* 0x008fea0003900000 */
[----:B------:R-:W3:Y:S02]  /*b880*/  @!P0 SYNCS.PHASECHK.TRANS64 P0, [R0+URZ+0x60], R7 ;  /* 0x00006007000085a7 */ /* 0x000ee400080010ff */
[----:B---3--:R-:W-:Y:S05]  /*b890*/  @!P0 BRA `(.L_x_113) ;  /* 0xfffffffc00f08947 */ /* 0x008fea000383ffff */
[----:B------:R-:W-:Y:S05]  /*b8a0*/  BRA `(.L_x_112) ;  /* 0xffffffc800a47947 */ /* 0x000fea000383ffff */
.L_x_121:
[----:B-1----:R1:W2:Y:S02]  /*b8b0*/  SYNCS.PHASECHK.TRANS64.TRYWAIT P0, [R3+URZ+0x60], R0 ;  /* 0x00006000030075a7 */ /* 0x0022a400080011ff */
[----:B--2---:R-:W-:Y:S05]  /*b8c0*/  @!P0 NANOSLEEP.SYNCS 0x989680 ;  /* 0x009896800000895d */ /* 0x004fea0003900000 */
[----:B------:R-:W2:Y:S02]  /*b8d0*/  @!P0 SYNCS.PHASECHK.TRANS64 P0, [R3+URZ+0x60], R0 ;  /* 0x00006000030085a7 */ /* 0x000ea400080010ff */
[----:B--2---:R-:W-:Y:S05]  /*b8e0*/  @!P0 BRA `(.L_x_121) ;  /* 0xfffffffc00f08947 */ /* 0x004fea000383ffff */
[----:B------:R-:W-:Y:S05]  /*b8f0*/  BRA `(.L_x_120) ;  /* 0xffffffdc00987947 */ /* 0x000fea000383ffff */
        .weak           $__internal_0_$__cuda_sm10x_tcgen05_guardrail_trap_col_being_dealloced_not_returned_by_alloc
        .type           $__internal_0_$__cuda_sm10x_tcgen05_guardrail_trap_col_being_dealloced_not_returned_by_alloc,@function
        .size           $__internal_0_$__cuda_sm10x_tcgen05_guardrail_trap_col_being_dealloced_not_returned_by_alloc,($__internal_1_$__cuda_sm10x_tcgen05_guardrail_trap_phase_invalid_during_alloc - $__internal_0_$__cuda_sm10x_tcgen05_guardrail_trap_col_being_dealloced_not_returned_by_alloc)
$__internal_0_$__cuda_sm10x_tcgen05_guardrail_trap_col_being_dealloced_not_returned_by_alloc:
[----:B------:R-:W-:Y:S05]  /*b900*/  BPT.TRAP 0x1 ;  /* 0x000000040000795c */ /* 0x000fea0000300000 */
[----:B------:R-:W-:-:S04]  /*b910*/  HFMA2 R3, -RZ, RZ, 0, 0 ;  /* 0x00000000ff037431 */ /* 0x000fc800000001ff */
[----:B------:R-:W-:Y:S05]  /*b920*/  RET.REL.NODEC R2 `(_ZN7cutlass13device_kernelINS_4gemm6kernel13GemmUniversalIN4cute5tupleIJiiiiEEENS1_10collective13CollectiveMmaINS1_35MainloopSm100TmaUmmaWarpSpecializedILi6ELi2ELi2ENS5_IJNS4_1CILi1EEESB_SB_EEEEENS5_IJNSA_ILi128EEENSA_ILi256EEENSA_ILi32EEEEEENS_6half_tENS5_IJlSB_lEEESI_SJ_NS4_8TiledMMAINS4_8MMA_AtomIJNS4_20SM100_MMA_F16BF16_SSISI_SI_fLi128ELi256ELNS4_4UMMA5MajorE0ELSO_0ELNSN_7ScaleInE0ELSP_0EEEEEENS4_6LayoutISC_NS5_IJNSA_ILi0EEEST_ST_EEEEENS5_IJNS4_10UnderscoreESW_SW_EEEEENS4_13SM90_TMA_LOADENS4_14ComposedLayoutINS4_7SwizzleILi2ELi4ELi3EEENS4_18smem_ptr_flag_bitsILi16EEENSS_INS5_IJNSA_ILi8EEESG_EEENS5_IJSG_SB_EEEEEEEvNS4_8identityESZ_S19_vS1A_EENS_8epilogue10collective18CollectiveEpilogueINS1C_23Sm100TmaWarpSpecializedILi4ELi2ELi64ELb1ELb0EEEJSH_NS5_IJNSS_ISE_SB_EENSS_INSA_ILi64EEESB_EEEEESI_SJ_SI_SJ_NS1C_6fusion15FusionCallbacksIS1G_NS1L_17LinearCombinationISI_fSI_fLNS_15FloatRoundStyleE2EEESH_S1K_JEEENS4_5SM1004TMEM4LOAD26SM100_TMEM_LOAD_32dp32b64xESZ_NS10_INS11_ILi3ELi4ELi3EEES14_NSS_INS5_IJS15_S1I_EEENS5_IJS1I_SB_EEEEEEENS4_39AutoVectorizingCopyWithAssumedAlignmentILi128EEENS4_14SM90_TMA_STOREES1Z_S21_S21_EEEvvEEEEvNT_6ParamsE) ;  /* 0xffffff4402b47950 */ /* 0x000fea0003c3ffff */
        .weak           $__internal_1_$__cuda_sm10x_tcgen05_guardrail_trap_phase_invalid_during_alloc
        .type           $__internal_1_$__cuda_sm10x_tcgen05_guardrail_trap_phase_invalid_during_alloc,@function
        .size           $__internal_1_$__cuda_sm10x_tcgen05_guardrail_trap_phase_invalid_during_alloc,($__internal_2_$__cuda_sm10x_tcgen05_guardrail_trap_unallocated_columns_being_dealloced - $__internal_1_$__cuda_sm10x_tcgen05_guardrail_trap_phase_invalid_during_alloc)
$__internal_1_$__cuda_sm10x_tcgen05_guardrail_trap_phase_invalid_during_alloc:
[----:B------:R-:W-:Y:S05]  /*b930*/  BPT.TRAP 0x1 ;  /* 0x000000040000795c */ /* 0x000fea0000300000 */
[----:B------:R-:W-:-:S04]  /*b940*/  MOV R3, 0x0 ;  /* 0x0000000000037802 */ /* 0x000fc80000000f00 */
[----:B------:R-:W-:Y:S05]  /*b950*/  RET.REL.NODEC R2 `(_ZN7cutlass13device_kernelINS_4gemm6kernel13GemmUniversalIN4cute5tupleIJiiiiEEENS1_10collective13CollectiveMmaINS1_35MainloopSm100TmaUmmaWarpSpecializedILi6ELi2ELi2ENS5_IJNS4_1CILi1EEESB_SB_EEEEENS5_IJNSA_ILi128EEENSA_ILi256EEENSA_ILi32EEEEEENS_6half_tENS5_IJlSB_lEEESI_SJ_NS4_8TiledMMAINS4_8MMA_AtomIJNS4_20SM100_MMA_F16BF16_SSISI_SI_fLi128ELi256ELNS4_4UMMA5MajorE0ELSO_0ELNSN_7ScaleInE0ELSP_0EEEEEENS4_6LayoutISC_NS5_IJNSA_ILi0EEEST_ST_EEEEENS5_IJNS4_10UnderscoreESW_SW_EEEEENS4_13SM90_TMA_LOADENS4_14ComposedLayoutINS4_7SwizzleILi2ELi4ELi3EEENS4_18smem_ptr_flag_bitsILi16EEENSS_INS5_IJNSA_ILi8EEESG_EEENS5_IJSG_SB_EEEEEEEvNS4_8identityESZ_S19_vS1A_EENS_8epilogue10collective18CollectiveEpilogueINS1C_23Sm100TmaWarpSpecializedILi4ELi2ELi64ELb1ELb0EEEJSH_NS5_IJNSS_ISE_SB_EENSS_INSA_ILi64EEESB_EEEEESI_SJ_SI_SJ_NS1C_6fusion15FusionCallbacksIS1G_NS1L_17LinearCombinationISI_fSI_fLNS_15FloatRoundStyleE2EEESH_S1K_JEEENS4_5SM1004TMEM4LOAD26SM100_TMEM_LOAD_32dp32b64xESZ_NS10_INS11_ILi3ELi4ELi3EEES14_NSS_INS5_IJS15_S1I_EEENS5_IJS1I_SB_EEEEEEENS4_39AutoVectorizingCopyWithAssumedAlignmentILi128EEENS4_14SM90_TMA_STOREES1Z_S21_S21_EEEvvEEEEvNT_6ParamsE) ;  /* 0xffffff4402a87950 */ /* 0x000fea0003c3ffff */
        .weak           $__internal_2_$__cuda_sm10x_tcgen05_guardrail_trap_unallocated_columns_being_dealloced
        .type           $__internal_2_$__cuda_sm10x_tcgen05_guardrail_trap_unallocated_columns_being_dealloced,@function
        .size           $__internal_2_$__cuda_sm10x_tcgen05_guardrail_trap_unallocated_columns_being_dealloced,(.L_x_176 - $__internal_2_$__cuda_sm10x_tcgen05_guardrail_trap_unallocated_columns_being_dealloced)
$__internal_2_$__cuda_sm10x_tcgen05_guardrail_trap_unallocated_columns_being_dealloced:
[----:B------:R-:W-:Y:S05]  /*b960*/  BPT.TRAP 0x1 ;  /* 0x000000040000795c */ /* 0x000fea0000300000 */
[----:B------:R-:W-:-:S04]  /*b970*/  HFMA2 R3, -RZ, RZ, 0, 0 ;  /* 0x00000000ff037431 */ /* 0x000fc800000001ff */
[----:B------:R-:W-:Y:S05]  /*b980*/  RET.REL.NODEC R2 `(_ZN7cutlass13device_kernelINS_4gemm6kernel13GemmUniversalIN4cute5tupleIJiiiiEEENS1_10collective13CollectiveMmaINS1_35MainloopSm100TmaUmmaWarpSpecializedILi6ELi2ELi2ENS5_IJNS4_1CILi1EEESB_SB_EEEEENS5_IJNSA_ILi128EEENSA_ILi256EEENSA_ILi32EEEEEENS_6half_tENS5_IJlSB_lEEESI_SJ_NS4_8TiledMMAINS4_8MMA_AtomIJNS4_20SM100_MMA_F16BF16_SSISI_SI_fLi128ELi256ELNS4_4UMMA5MajorE0ELSO_0ELNSN_7ScaleInE0ELSP_0EEEEEENS4_6LayoutISC_NS5_IJNSA_ILi0EEEST_ST_EEEEENS5_IJNS4_10UnderscoreESW_SW_EEEEENS4_13SM90_TMA_LOADENS4_14ComposedLayoutINS4_7SwizzleILi2ELi4ELi3EEENS4_18smem_ptr_flag_bitsILi16EEENSS_INS5_IJNSA_ILi8EEESG_EEENS5_IJSG_SB_EEEEEEEvNS4_8identityESZ_S19_vS1A_EENS_8epilogue10collective18CollectiveEpilogueINS1C_23Sm100TmaWarpSpecializedILi4ELi2ELi64ELb1ELb0EEEJSH_NS5_IJNSS_ISE_SB_EENSS_INSA_ILi64EEESB_EEEEESI_SJ_SI_SJ_NS1C_6fusion15FusionCallbacksIS1G_NS1L_17LinearCombinationISI_fSI_fLNS_15FloatRoundStyleE2EEESH_S1K_JEEENS4_5SM1004TMEM4LOAD26SM100_TMEM_LOAD_32dp32b64xESZ_NS10_INS11_ILi3ELi4ELi3EEES14_NSS_INS5_IJS15_S1I_EEENS5_IJS1I_SB_EEEEEEENS4_39AutoVectorizingCopyWithAssumedAlignmentILi128EEENS4_14SM90_TMA_STOREES1Z_S21_S21_EEEvvEEEEvNT_6ParamsE) ;  /* 0xffffff44029c7950 */ /* 0x000fea0003c3ffff */
.L_x_175:
[----:B------:R-:W-:-:S00]  /*b990*/  BRA `(.L_x_175) ;  /* 0xfffffffc00fc7947 */ /* 0x000fc0000383ffff */
[----:B------:R-:W-:-:S00]  /*b9a0*/  NOP ;  /* 0x0000000000007918 */ /* 0x000fc00000000000 */
        /* <DEDUP_REMOVED lines=13> */
.L_x_176:


//--------------------- .nv.global.init           --------------------------
	.section	.nv.global.init,"aw",@progbits
.nv.global.init:
	.type		$str$27,@object
	.size		$str$27,($str$28 - $str$27)
$str$27:
        /*0000*/ 	.byte	0x28, 0x61, 0x64, 0x64, 0x72, 0x65, 0x73, 0x73, 0x20, 0x26, 0x20, 0x6d, 0x61, 0x73, 0x6b, 0x29
        /*0010*/ 	.byte	0x20, 0x3d, 0x3d, 0x20, 0x30, 0x00
	.type		$str$28,@object
	.size		$str$28,($str$26 - $str$28)
$str$28:
        /*0016*/ 	.byte	0x2f, 0x74, 0x6d, 0x70, 0x2f, 0x63, 0x75, 0x74, 0x6c, 0x61, 0x73, 0x73, 0x5f, 0x73, 0x77, 0x65
        /*0026*/ 	.byte	0x65, 0x70, 0x5f, 0x73, 0x72, 0x63, 0x2f, 0x69, 0x6e, 0x63, 0x6c, 0x75, 0x64, 0x65, 0x2f, 0x63
        /*0036*/ 	.byte	0x75, 0x74, 0x65, 0x2f, 0x70, 0x6f, 0x69, 0x6e, 0x74, 0x65, 0x72, 0x5f, 0x66, 0x6c, 0x61, 0x67
        /*0046*/ 	.byte	0x67, 0x65, 0x64, 0x2e, 0x68, 0x70, 0x70, 0x00
	.type		$str$26,@object
	.size		$str$26,($str$25 - $str$26)
$str$26:
        /*004e*/ 	.byte	0x2f, 0x74, 0x6d, 0x70, 0x2f, 0x63, 0x75, 0x74, 0x6c, 0x61, 0x73, 0x73, 0x5f, 0x73, 0x77, 0x65
        /*005e*/ 	.byte	0x65, 0x70, 0x5f, 0x73, 0x72, 0x63, 0x2f, 0x69, 0x6e, 0x63, 0x6c, 0x75, 0x64, 0x65, 0x2f, 0x63
        /*006e*/ 	.byte	0x75, 0x74, 0x65, 0x2f, 0x61, 0x74, 0x6f, 0x6d, 0x2f, 0x63, 0x6f, 0x70, 0x79, 0x5f, 0x74, 0x72
        /*007e*/ 	.byte	0x61, 0x69, 0x74, 0x73, 0x5f, 0x73, 0x6d, 0x31, 0x30, 0x30, 0x2e, 0x68, 0x70, 0x70, 0x00
	.type		$str$25,@object
	.size		$str$25,(__unnamed_1 - $str$25)
$str$25:
        /*008d*/ 	.byte	0x28, 0x28, 0x75, 0x69, 0x6e, 0x74, 0x33, 0x32, 0x5f, 0x74, 0x28, 0x74, 0x68, 0x72, 0x65, 0x61
        /*009d*/ 	.byte	0x64, 0x49, 0x64, 0x78, 0x2e, 0x78, 0x29, 0x20, 0x2f, 0x20, 0x33, 0x32, 0x29, 0x20, 0x25, 0x20
        /*00ad*/ 	.byte	0x34, 0x29, 0x20, 0x3d, 0x3d, 0x20, 0x28, 0x28, 0x28, 0x74, 0x6d, 0x65, 0x6d, 0x5f, 0x61, 0x64
        /*00bd*/ 	.byte	0x64, 0x72, 0x20, 0x3e, 0x3e, 0x20, 0x31, 0x36, 0x29, 0x20, 0x2f, 0x20, 0x33, 0x32, 0x29, 0x20
        /*00cd*/ 	.byte	0x25, 0x20, 0x34, 0x29, 0x00
	.type		__unnamed_1,@object
	.size		__unnamed_1,(__unnamed_2 - __unnamed_1)
__unnamed_1:
        /*00d2*/ 	.byte	0x61, 0x75, 0x74, 0x6f, 0x20, 0x63, 0x75, 0x74, 0x65, 0x3a, 0x3a, 0x61, 0x73, 0x5f, 0x70, 0x6f
        /* <DEDUP_REMOVED lines=24> */
        /*0262*/ 	.byte	0x3e, 0x3e, 0x3e, 0x3e, 0x5d, 0x00
	.type		__unnamed_2,@object
	.size		__unnamed_2,(.L_2 - __unnamed_2)
__unnamed_2:
        /* <DEDUP_REMOVED lines=43> */
        /*0518*/ 	.byte	0x74, 0x65, 0x3a, 0x3a, 0x43, 0x3c, 0x30, 0x3e, 0x3e, 0x3e, 0x3e, 0x5d, 0x00
.L_2:


//--------------------- .nv.shared._ZN7cutlass13device_kernelINS_4gemm6kernel13GemmUniversalIN4cute5tupleIJiiiiEEENS1_10collective13CollectiveMmaINS1_35MainloopSm100TmaUmmaWarpSpecializedILi6ELi2ELi2ENS5_IJNS4_1CILi1EEESB_SB_EEEEENS5_IJNSA_ILi128EEENSA_ILi256EEENSA_ILi32EEEEEENS_6half_tENS5_IJlSB_lEEESI_SJ_NS4_8TiledMMAINS4_8MMA_AtomIJNS4_20SM100_MMA_F16BF16_SSISI_SI_fLi128ELi256ELNS4_4UMMA5MajorE0ELSO_0ELNSN_7ScaleInE0ELSP_0EEEEEENS4_6LayoutISC_NS5_IJNSA_ILi0EEEST_ST_EEEEENS5_IJNS4_10UnderscoreESW_SW_EEEEENS4_13SM90_TMA_LOADENS4_14ComposedLayoutINS4_7SwizzleILi2ELi4ELi3EEENS4_18smem_ptr_flag_bitsILi16EEENSS_INS5_IJNSA_ILi8EEESG_EEENS5_IJSG_SB_EEEEEEEvNS4_8identityESZ_S19_vS1A_EENS_8epilogue10collective18CollectiveEpilogueINS1C_23Sm100TmaWarpSpecializedILi4ELi2ELi64ELb1ELb0EEEJSH_NS5_IJNSS_ISE_SB_EENSS_INSA_ILi64EEESB_EEEEESI_SJ_SI_SJ_NS1C_6fusion15FusionCallbacksIS1G_NS1L_17LinearCombinationISI_fSI_fLNS_15FloatRoundStyleE2EEESH_S1K_JEEENS4_5SM1004TMEM4LOAD26SM100_TMEM_LOAD_32dp32b64xESZ_NS10_INS11_ILi3ELi4ELi3EEES14_NSS_INS5_IJS15_S1I_EEENS5_IJS1I_SB_EEEEEEENS4_39AutoVectorizingCopyWithAssumedAlignmentILi128EEENS4_14SM90_TMA_STOREES1Z_S21_S21_EEEvvEEEEvNT_6ParamsE --------------------------
	.section	.nv.shared._ZN7cutlass13device_kernelINS_4gemm6kernel13GemmUniversalIN4cute5tupleIJiiiiEEENS1_10collective13CollectiveMmaINS1_35MainloopSm100TmaUmmaWarpSpecializedILi6ELi2ELi2ENS5_IJNS4_1CILi1EEESB_SB_EEEEENS5_IJNSA_ILi128EEENSA_ILi256EEENSA_ILi32EEEEEENS_6half_tENS5_IJlSB_lEEESI_SJ_NS4_8TiledMMAINS4_8MMA_AtomIJNS4_20SM100_MMA_F16BF16_SSISI_SI_fLi128ELi256ELNS4_4UMMA5MajorE0ELSO_0ELNSN_7ScaleInE0ELSP_0EEEEEENS4_6LayoutISC_NS5_IJNSA_ILi0EEEST_ST_EEEEENS5_IJNS4_10UnderscoreESW_SW_EEEEENS4_13SM90_TMA_LOADENS4_14ComposedLayoutINS4_7SwizzleILi2ELi4ELi3EEENS4_18smem_ptr_flag_bitsILi16EEENSS_INS5_IJNSA_ILi8EEESG_EEENS5_IJSG_SB_EEEEEEEvNS4_8identityESZ_S19_vS1A_EENS_8epilogue10collective18CollectiveEpilogueINS1C_23Sm100TmaWarpSpecializedILi4ELi2ELi64ELb1ELb0EEEJSH_NS5_IJNSS_ISE_SB_EENSS_INSA_ILi64EEESB_EEEEESI_SJ_SI_SJ_NS1C_6fusion15FusionCallbacksIS1G_NS1L_17LinearCombinationISI_fSI_fLNS_15FloatRoundStyleE2EEESH_S1K_JEEENS4_5SM1004TMEM4LOAD26SM100_TMEM_LOAD_32dp32b64xESZ_NS10_INS11_ILi3ELi4ELi3EEES14_NSS_INS5_IJS15_S1I_EEENS5_IJS1I_SB_EEEEEEENS4_39AutoVectorizingCopyWithAssumedAlignmentILi128EEENS4_14SM90_TMA_STOREES1Z_S21_S21_EEEvvEEEEvNT_6ParamsE,"aw",@nobits
	.sectionflags	@""
	.align	16
	.zero		1024


//--------------------- .nv.shared.reserved.0     --------------------------
	.section	.nv.shared.reserved.0,"aw",@nobits
	.weak		__nv_reservedSMEM_offset_0_alias
	.size		__nv_reservedSMEM_offset_0_alias, 0, 64
	.other		__nv_reservedSMEM_offset_0_alias,@"STO_CUDA_RESERVED_SHARED STV_DEFAULT"
__nv_reservedSMEM_offset_0_alias:
	.zero		0
.nv.shared.reserved.0:
	.zero		64
	.weak		__nv_reservedSMEM_tcgen05_partition
	.type		__nv_reservedSMEM_tcgen05_partition,@object
	.size		__nv_reservedSMEM_tcgen05_partition,(.L_0 - __nv_reservedSMEM_tcgen05_partition)
__nv_reservedSMEM_tcgen05_partition:
	.zero		32
.L_0:


//--------------------- .nv.global                --------------------------
	.section	.nv.global,"aw",@nobits
.nv.global:
	.type		_ZN39_INTERNAL_bccf8fe1_4_k_cu_ea7b2877_99294cute1_E,@object
	.size		_ZN39_INTERNAL_bccf8fe1_4_k_cu_ea7b2877_99294cute1_E,(_ZN39_INTERNAL_bccf8fe1_4_k_cu_ea7b2877_99294cuda3std3__45__cpo6cbeginE - _ZN39_INTERNAL_bccf8fe1_4_k_cu_ea7b2877_99294cute1_E)
_ZN39_INTERNAL_bccf8fe1_4_k_cu_ea7b2877_99294cute1_E:
	.zero		1
	.type		_ZN39_INTERNAL_bccf8fe1_4_k_cu_ea7b2877_99294cuda3std3__45__cpo6cbeginE,@object
	.size		_ZN39_INTERNAL_bccf8fe1_4_k_cu_ea7b2877_99294cuda3std3__45__cpo6cbeginE,(_ZN39_INTERNAL_bccf8fe1_4_k_cu_ea7b2877_99294cuda3std3__48in_placeE - _ZN39_INTERNAL_bccf8fe1_4_k_cu_ea7b2877_99294cuda3std3__45__cpo6cbeginE)
_ZN39_INTERNAL_bccf8fe1_4_k_cu_ea7b2877_99294cuda3std3__45__cpo6cbeginE:
	.zero		1
	.type		_ZN39_INTERNAL_bccf8fe1_4_k_cu_ea7b2877_99294cuda3std3__48in_placeE,@object
	.size		_ZN39_INTERNAL_bccf8fe1_4_k_cu_ea7b2877_99294cuda3std3__48in_placeE,(_ZN39_INTERNAL_bccf8fe1_4_k_cu_ea7b2877_99294cuda3std6ranges3__45__cpo9iter_moveE - _ZN39_INTERNAL_bccf8fe1_4_k_cu_ea7b2877_99294cuda3std3__48in_placeE)
_ZN39_INTERNAL_bccf8fe1_4_k_cu_ea7b2877_99294cuda3std3__48in_placeE:
	.zero		1
	.type		_ZN39_INTERNAL_bccf8fe1_4_k_cu_ea7b2877_99294cuda3std6ranges3__45__cpo9iter_moveE,@object
	.size		_ZN39_INTERNAL_bccf8fe1_4_k_cu_ea7b2877_99294cuda3std6ranges3__45__cpo9iter_moveE,(_ZN39_INTERNAL_bccf8fe1_4_k_cu_ea7b2877_99294cuda3std3__45__cpo5beginE - _ZN39_INTERNAL_bccf8fe1_4_k_cu_ea7b2877_99294cuda3std6ranges3__45__cpo9iter_moveE)
_ZN39_INTERNAL_bccf8fe1_4_k_cu_ea7b2877_99294cuda3std6ranges3__45__cpo9iter_moveE:
	.zero		1
	.type		_ZN39_INTERNAL_bccf8fe1_4_k_cu_ea7b2877_99294cuda3std3__45__cpo5beginE,@object
	.size		_ZN39_INTERNAL_bccf8fe1_4_k_cu_ea7b2877_99294cuda3std3__45__cpo5beginE,(_ZN39_INTERNAL_bccf8fe1_4_k_cu_ea7b2877_99294cuda3std3__441_GLOBAL__N__bccf8fe1_4_k_cu_ea7b2877_99296ignoreE - _ZN39_INTERNAL_bccf8fe1_4_k_cu_ea7b2877_99294cuda3std3__45__cpo5beginE)
_ZN39_INTERNAL_bccf8fe1_4_k_cu_ea7b2877_99294cuda3std3__45__cpo5beginE:
	.zero		1
	.type		_ZN39_INTERNAL_bccf8fe1_4_k_cu_ea7b2877_99294cuda3std3__441_GLOBAL__N__bccf8fe1_4_k_cu_ea7b2877_99296ignoreE,@object
	.size		_ZN39_INTERNAL_bccf8fe1_4_k_cu_ea7b2877_99294cuda3std3__441_GLOBAL__N__bccf8fe1_4_k_cu_ea7b2877_99296ignoreE,(_ZN39_INTERNAL_bccf8fe1_4_k_cu_ea7b2877_99294cute7productE - _ZN39_INTERNAL_bccf8fe1_4_k_cu_ea7b2877_99294cuda3std3__441_GLOBAL__N__bccf8fe1_4_k_cu_ea7b2877_99296ignoreE)
_ZN39_INTERNAL_bccf8fe1_4_k_cu_ea7b2877_99294cuda3std3__441_GLOBAL__N__bccf8fe1_4_k_cu_ea7b2877_99296ignoreE:
	.zero		1
	.type		_ZN39_INTERNAL_bccf8fe1_4_k_cu_ea7b2877_99294cute7productE,@object
	.size		_ZN39_INTERNAL_bccf8fe1_4_k_cu_ea7b2877_99294cute7productE,(_ZN39_INTERNAL_bccf8fe1_4_k_cu_ea7b2877_99294cuda3std3__45__cpo3endE - _ZN39_INTERNAL_bccf8fe1_4_k_cu_ea7b2877_99294cute7productE)
_ZN39_INTERNAL_bccf8fe1_4_k_cu_ea7b2877_99294cute7productE:
	.zero		1
	.type		_ZN39_INTERNAL_bccf8fe1_4_k_cu_ea7b2877_99294cuda3std3__45__cpo3endE,@object
	.size		_ZN39_INTERNAL_bccf8fe1_4_k_cu_ea7b2877_99294cuda3std3__45__cpo3endE,(_ZN39_INTERNAL_bccf8fe1_4_k_cu_ea7b2877_99294cuda3std3__419piecewise_constructE - _ZN39_INTERNAL_bccf8fe1_4_k_cu_ea7b2877_99294cuda3std3__45__cpo3endE)
_ZN39_INTERNAL_bccf8fe1_4_k_cu_ea7b2877_99294cuda3std3__45__cpo3endE:
	.zero		1
	.type		_ZN39_INTERNAL_bccf8fe1_4_k_cu_ea7b2877_99294cuda3std3__419piecewise_constructE,@object
	.size		_ZN39_INTERNAL_bccf8fe1_4_k_cu_ea7b2877_99294cuda3std3__419piecewise_constructE,(_ZN39_INTERNAL_bccf8fe1_4_k_cu_ea7b2877_99294cuda3std3__45__cpo4cendE - _ZN39_INTERNAL_bccf8fe1_4_k_cu_ea7b2877_99294cuda3std3__419piecewise_constructE)
_ZN39_INTERNAL_bccf8fe1_4_k_cu_ea7b2877_99294cuda3std3__419piecewise_constructE:
	.zero		1
	.type		_ZN39_INTERNAL_bccf8fe1_4_k_cu_ea7b2877_99294cuda3std3__45__cpo4cendE,@object
	.size		_ZN39_INTERNAL_bccf8fe1_4_k_cu_ea7b2877_99294cuda3std3__45__cpo4cendE,(_ZN39_INTERNAL_bccf8fe1_4_k_cu_ea7b2877_99294cuda3std6ranges3__45__cpo4swapE - _ZN39_INTERNAL_bccf8fe1_4_k_cu_ea7b2877_99294cuda3std3__45__cpo4cendE)
_ZN39_INTERNAL_bccf8fe1_4_k_cu_ea7b2877_99294cuda3std3__45__cpo4cendE:
	.zero		1
	.type		_ZN39_INTERNAL_bccf8fe1_4_k_cu_ea7b2877_99294cuda3std6ranges3__45__cpo4swapE,@object
	.size		_ZN39_INTERNAL_bccf8fe1_4_k_cu_ea7b2877_99294cuda3std6ranges3__45__cpo4swapE,(.L_10 - _ZN39_INTERNAL_bccf8fe1_4_k_cu_ea7b2877_99294cuda3std6ranges3__45__cpo4swapE)
_ZN39_INTERNAL_bccf8fe1_4_k_cu_ea7b2877_99294cuda3std6ranges3__45__cpo4swapE:
	.zero		1
.L_10:


//--------------------- .nv.constant0._ZN7cutlass13device_kernelINS_4gemm6kernel13GemmUniversalIN4cute5tupleIJiiiiEEENS1_10collective13CollectiveMmaINS1_35MainloopSm100TmaUmmaWarpSpecializedILi6ELi2ELi2ENS5_IJNS4_1CILi1EEESB_SB_EEEEENS5_IJNSA_ILi128EEENSA_ILi256EEENSA_ILi32EEEEEENS_6half_tENS5_IJlSB_lEEESI_SJ_NS4_8TiledMMAINS4_8MMA_AtomIJNS4_20SM100_MMA_F16BF16_SSISI_SI_fLi128ELi256ELNS4_4UMMA5MajorE0ELSO_0ELNSN_7ScaleInE0ELSP_0EEEEEENS4_6LayoutISC_NS5_IJNSA_ILi0EEEST_ST_EEEEENS5_IJNS4_10UnderscoreESW_SW_EEEEENS4_13SM90_TMA_LOADENS4_14ComposedLayoutINS4_7SwizzleILi2ELi4ELi3EEENS4_18smem_ptr_flag_bitsILi16EEENSS_INS5_IJNSA_ILi8EEESG_EEENS5_IJSG_SB_EEEEEEEvNS4_8identityESZ_S19_vS1A_EENS_8epilogue10collective18CollectiveEpilogueINS1C_23Sm100TmaWarpSpecializedILi4ELi2ELi64ELb1ELb0EEEJSH_NS5_IJNSS_ISE_SB_EENSS_INSA_ILi64EEESB_EEEEESI_SJ_SI_SJ_NS1C_6fusion15FusionCallbacksIS1G_NS1L_17LinearCombinationISI_fSI_fLNS_15FloatRoundStyleE2EEESH_S1K_JEEENS4_5SM1004TMEM4LOAD26SM100_TMEM_LOAD_32dp32b64xESZ_NS10_INS11_ILi3ELi4ELi3EEES14_NSS_INS5_IJS15_S1I_EEENS5_IJS1I_SB_EEEEEEENS4_39AutoVectorizingCopyWithAssumedAlignmentILi128EEENS4_14SM90_TMA_STOREES1Z_S21_S21_EEEvvEEEEvNT_6ParamsE --------------------------
	.section	.nv.constant0._ZN7cutlass13device_kernelINS_4gemm6kernel13GemmUniversalIN4cute5tupleIJiiiiEEENS1_10collective13CollectiveMmaINS1_35MainloopSm100TmaUmmaWarpSpecializedILi6ELi2ELi2ENS5_IJNS4_1CILi1EEESB_SB_EEEEENS5_IJNSA_ILi128EEENSA_ILi256EEENSA_ILi32EEEEEENS_6half_tENS5_IJlSB_lEEESI_SJ_NS4_8TiledMMAINS4_8MMA_AtomIJNS4_20SM100_MMA_F16BF16_SSISI_SI_fLi128ELi256ELNS4_4UMMA5MajorE0ELSO_0ELNSN_7ScaleInE0ELSP_0EEEEEENS4_6LayoutISC_NS5_IJNSA_ILi0EEEST_ST_EEEEENS5_IJNS4_10UnderscoreESW_SW_EEEEENS4_13SM90_TMA_LOADENS4_14ComposedLayoutINS4_7SwizzleILi2ELi4ELi3EEENS4_18smem_ptr_flag_bitsILi16EEENSS_INS5_IJNSA_ILi8EEESG_EEENS5_IJSG_SB_EEEEEEEvNS4_8identityESZ_S19_vS1A_EENS_8epilogue10collective18CollectiveEpilogueINS1C_23Sm100TmaWarpSpecializedILi4ELi2ELi64ELb1ELb0EEEJSH_NS5_IJNSS_ISE_SB_EENSS_INSA_ILi64EEESB_EEEEESI_SJ_SI_SJ_NS1C_6fusion15FusionCallbacksIS1G_NS1L_17LinearCombinationISI_fSI_fLNS_15FloatRoundStyleE2EEESH_S1K_JEEENS4_5SM1004TMEM4LOAD26SM100_TMEM_LOAD_32dp32b64xESZ_NS10_INS11_ILi3ELi4ELi3EEES14_NSS_INS5_IJS15_S1I_EEENS5_IJS1I_SB_EEEEEEENS4_39AutoVectorizingCopyWithAssumedAlignmentILi128EEENS4_14SM90_TMA_STOREES1Z_S21_S21_EEEvvEEEEvNT_6ParamsE,"a",@progbits
	.sectionflags	@""
	.align	4
.nv.constant0._ZN7cutlass13device_kernelINS_4gemm6kernel13GemmUniversalIN4cute5tupleIJiiiiEEENS1_10collective13CollectiveMmaINS1_35MainloopSm100TmaUmmaWarpSpecializedILi6ELi2ELi2ENS5_IJNS4_1CILi1EEESB_SB_EEEEENS5_IJNSA_ILi128EEENSA_ILi256EEENSA_ILi32EEEEEENS_6half_tENS5_IJlSB_lEEESI_SJ_NS4_8TiledMMAINS4_8MMA_AtomIJNS4_20SM100_MMA_F16BF16_SSISI_SI_fLi128ELi256ELNS4_4UMMA5MajorE0ELSO_0ELNSN_7ScaleInE0ELSP_0EEEEEENS4_6LayoutISC_NS5_IJNSA_ILi0EEEST_ST_EEEEENS5_IJNS4_10UnderscoreESW_SW_EEEEENS4_13SM90_TMA_LOADENS4_14ComposedLayoutINS4_7SwizzleILi2ELi4ELi3EEENS4_18smem_ptr_flag_bitsILi16EEENSS_INS5_IJNSA_ILi8EEESG_EEENS5_IJSG_SB_EEEEEEEvNS4_8identityESZ_S19_vS1A_EENS_8epilogue10collective18CollectiveEpilogueINS1C_23Sm100TmaWarpSpecializedILi4ELi2ELi64ELb1ELb0EEEJSH_NS5_IJNSS_ISE_SB_EENSS_INSA_ILi64EEESB_EEEEESI_SJ_SI_SJ_NS1C_6fusion15FusionCallbacksIS1G_NS1L_17LinearCombinationISI_fSI_fLNS_15FloatRoundStyleE2EEESH_S1K_JEEENS4_5SM1004TMEM4LOAD26SM100_TMEM_LOAD_32dp32b64xESZ_NS10_INS11_ILi3ELi4ELi3EEES14_NSS_INS5_IJS15_S1I_EEENS5_IJS1I_SB_EEEEEEENS4_39AutoVectorizingCopyWithAssumedAlignmentILi128EEENS4_14SM90_TMA_STOREES1Z_S21_S21_EEEvvEEEEvNT_6ParamsE:
	.zero		2944


//--------------------- SYMBOLS --------------------------

	.type		.nv.reservedSmem.offset0,@object
	.size		.nv.reservedSmem.offset0,0x4
	.type		.nv.reservedSmem.cap,@object
	.size		.nv.reservedSmem.cap,0x4
	.type		__assertfail,@function
